	.target	sm_90a

	.elftype	@"ET_EXEC"


//--------------------- .note.nv.tkinfo           --------------------------
	.section	.note.nv.tkinfo,"",@"SHT_NOTE"
	.sectionflags	@"SHF_NOTE_NV_TKINFO"
	.tkinfo
        /*0018*/ 	.word	0x00000002
        /*0030*/ 	.string	""
        /*0030*/ 	.string	"ptxas"
        /*0030*/ 	.string	"Cuda compilation tools, release 13.0, V13.0.88"
        /*0030*/ 	.string	"Build cuda_13.0.r13.0/compiler.36424714_0"
        /*0030*/ 	.string	"-arch sm_90a -m 64 "



//--------------------- .note.nv.cuinfo           --------------------------
	.section	.note.nv.cuinfo,"",@"SHT_NOTE"
	.sectionflags	@"SHF_NOTE_NV_CUINFO"
        /*0018*/ 	.short	0x0002
        /*001a*/ 	.short	0x005a
        /*001c*/ 	.short	0x0082
	.zero		2


//--------------------- .nv.info                  --------------------------
	.section	.nv.info,"",@"SHT_CUDA_INFO"
	.align	4


	//----- nvinfo : EIATTR_REGCOUNT
	.align		4
        /*0000*/ 	.byte	0x04, 0x2f
        /*0002*/ 	.short	(.L_15 - .L_14)
	.align		4
.L_14:
        /*0004*/ 	.word	index@(_ZN7cutlass13device_kernelINS_4gemm6kernel13GemmUniversalIN4cute5tupleIJiiiiEEENS1_10collective13CollectiveMmaINS1_34MainloopSm90TmaGmmaWarpSpecializedILi3ENS5_IJNS4_1CILi2EEENSA_ILi1EEESC_EEENS1_35KernelTmaWarpSpecializedCooperativeEEENS5_IJNSA_ILi128EEESG_NSA_ILi32EEEEEENS_6half_tENS5_IJlSC_lEEESJ_SK_NS4_8TiledMMAINS4_8MMA_AtomIJNS4_4SM904GMMA26MMA_64x128x16_F32F16F16_SSILNSO_5MajorE0ELSQ_0ELNSO_7ScaleInE1ELSR_1EEEEEENS4_6LayoutISD_NS5_IJSC_NSA_ILi0EEESV_EEEEENS5_IJNS4_10UnderscoreESY_SY_EEEEENS4_13SM90_TMA_LOADENS4_14ComposedLayoutINS4_7SwizzleILi2ELi4ELi3EEENS4_18smem_ptr_flag_bitsILi16EEENSU_INS5_IJNSA_ILi8EEESH_EEENS5_IJSH_SC_EEEEEEEvNS4_8identityENS4_23SM90_TMA_LOAD_MULTICASTES1B_vS1C_EENS_8epilogue10collective6detail29Sm90TmaWarpSpecializedAdapterINS1G_15DefaultEpilogueISJ_SK_SK_NS1F_6thread17LinearCombinationISJ_Li1EffLNS1K_9ScaleType4KindE0ELNS_15FloatRoundStyleE2ESJ_EENS1_15EpilogueDefaultEEEEEvvEEEEvNT_6ParamsE)
        /*0008*/ 	.word	0x000000a8


	//----- nvinfo : EIATTR_FRAME_SIZE
	.align		4
.L_15:
        /*000c*/ 	.byte	0x04, 0x11
        /*000e*/ 	.short	(.L_17 - .L_16)
	.align		4
.L_16:
        /*0010*/ 	.word	index@(_ZN7cutlass13device_kernelINS_4gemm6kernel13GemmUniversalIN4cute5tupleIJiiiiEEENS1_10collective13CollectiveMmaINS1_34MainloopSm90TmaGmmaWarpSpecializedILi3ENS5_IJNS4_1CILi2EEENSA_ILi1EEESC_EEENS1_35KernelTmaWarpSpecializedCooperativeEEENS5_IJNSA_ILi128EEESG_NSA_ILi32EEEEEENS_6half_tENS5_IJlSC_lEEESJ_SK_NS4_8TiledMMAINS4_8MMA_AtomIJNS4_4SM904GMMA26MMA_64x128x16_F32F16F16_SSILNSO_5MajorE0ELSQ_0ELNSO_7ScaleInE1ELSR_1EEEEEENS4_6LayoutISD_NS5_IJSC_NSA_ILi0EEESV_EEEEENS5_IJNS4_10UnderscoreESY_SY_EEEEENS4_13SM90_TMA_LOADENS4_14ComposedLayoutINS4_7SwizzleILi2ELi4ELi3EEENS4_18smem_ptr_flag_bitsILi16EEENSU_INS5_IJNSA_ILi8EEESH_EEENS5_IJSH_SC_EEEEEEEvNS4_8identityENS4_23SM90_TMA_LOAD_MULTICASTES1B_vS1C_EENS_8epilogue10collective6detail29Sm90TmaWarpSpecializedAdapterINS1G_15DefaultEpilogueISJ_SK_SK_NS1F_6thread17LinearCombinationISJ_Li1EffLNS1K_9ScaleType4KindE0ELNS_15FloatRoundStyleE2ESJ_EENS1_15EpilogueDefaultEEEEEvvEEEEvNT_6ParamsE)
        /*0014*/ 	.word	0x00000000


	//----- nvinfo : EIATTR_MIN_STACK_SIZE
	.align		4
.L_17:
        /*0018*/ 	.byte	0x04, 0x12
        /*001a*/ 	.short	(.L_19 - .L_18)
	.align		4
.L_18:
        /*001c*/ 	.word	index@(_ZN7cutlass13device_kernelINS_4gemm6kernel13GemmUniversalIN4cute5tupleIJiiiiEEENS1_10collective13CollectiveMmaINS1_34MainloopSm90TmaGmmaWarpSpecializedILi3ENS5_IJNS4_1CILi2EEENSA_ILi1EEESC_EEENS1_35KernelTmaWarpSpecializedCooperativeEEENS5_IJNSA_ILi128EEESG_NSA_ILi32EEEEEENS_6half_tENS5_IJlSC_lEEESJ_SK_NS4_8TiledMMAINS4_8MMA_AtomIJNS4_4SM904GMMA26MMA_64x128x16_F32F16F16_SSILNSO_5MajorE0ELSQ_0ELNSO_7ScaleInE1ELSR_1EEEEEENS4_6LayoutISD_NS5_IJSC_NSA_ILi0EEESV_EEEEENS5_IJNS4_10UnderscoreESY_SY_EEEEENS4_13SM90_TMA_LOADENS4_14ComposedLayoutINS4_7SwizzleILi2ELi4ELi3EEENS4_18smem_ptr_flag_bitsILi16EEENSU_INS5_IJNSA_ILi8EEESH_EEENS5_IJSH_SC_EEEEEEEvNS4_8identityENS4_23SM90_TMA_LOAD_MULTICASTES1B_vS1C_EENS_8epilogue10collective6detail29Sm90TmaWarpSpecializedAdapterINS1G_15DefaultEpilogueISJ_SK_SK_NS1F_6thread17LinearCombinationISJ_Li1EffLNS1K_9ScaleType4KindE0ELNS_15FloatRoundStyleE2ESJ_EENS1_15EpilogueDefaultEEEEEvvEEEEvNT_6ParamsE)
        /*0020*/ 	.word	0x00000000
.L_19:


//--------------------- .nv.compat                --------------------------
	.section	.nv.compat,"",@"SHT_CUDA_COMPAT_INFO"
	.align	4
        /*0000*/ 	.byte	0x02, 0x09, 0x01, 0x00, 0x02, 0x02, 0x04, 0x00, 0x02, 0x05, 0x05, 0x00, 0x03, 0x07, 0x01, 0x01
        /*0010*/ 	.byte	0x02, 0x03, 0x01, 0x00, 0x02, 0x06, 0x01, 0x00, 0x04, 0x0b, 0x08, 0x00, 0x00, 0x00, 0x00, 0x00
        /*0020*/ 	.byte	0x00, 0x00, 0x00, 0x00


//--------------------- .nv.info._ZN7cutlass13device_kernelINS_4gemm6kernel13GemmUniversalIN4cute5tupleIJiiiiEEENS1_10collective13CollectiveMmaINS1_34MainloopSm90TmaGmmaWarpSpecializedILi3ENS5_IJNS4_1CILi2EEENSA_ILi1EEESC_EEENS1_35KernelTmaWarpSpecializedCooperativeEEENS5_IJNSA_ILi128EEESG_NSA_ILi32EEEEEENS_6half_tENS5_IJlSC_lEEESJ_SK_NS4_8TiledMMAINS4_8MMA_AtomIJNS4_4SM904GMMA26MMA_64x128x16_F32F16F16_SSILNSO_5MajorE0ELSQ_0ELNSO_7ScaleInE1ELSR_1EEEEEENS4_6LayoutISD_NS5_IJSC_NSA_ILi0EEESV_EEEEENS5_IJNS4_10UnderscoreESY_SY_EEEEENS4_13SM90_TMA_LOADENS4_14ComposedLayoutINS4_7SwizzleILi2ELi4ELi3EEENS4_18smem_ptr_flag_bitsILi16EEENSU_INS5_IJNSA_ILi8EEESH_EEENS5_IJSH_SC_EEEEEEEvNS4_8identityENS4_23SM90_TMA_LOAD_MULTICASTES1B_vS1C_EENS_8epilogue10collective6detail29Sm90TmaWarpSpecializedAdapterINS1G_15DefaultEpilogueISJ_SK_SK_NS1F_6thread17LinearCombinationISJ_Li1EffLNS1K_9ScaleType4KindE0ELNS_15FloatRoundStyleE2ESJ_EENS1_15EpilogueDefaultEEEEEvvEEEEvNT_6ParamsE --------------------------
	.section	.nv.info._ZN7cutlass13device_kernelINS_4gemm6kernel13GemmUniversalIN4cute5tupleIJiiiiEEENS1_10collective13CollectiveMmaINS1_34MainloopSm90TmaGmmaWarpSpecializedILi3ENS5_IJNS4_1CILi2EEENSA_ILi1EEESC_EEENS1_35KernelTmaWarpSpecializedCooperativeEEENS5_IJNSA_ILi128EEESG_NSA_ILi32EEEEEENS_6half_tENS5_IJlSC_lEEESJ_SK_NS4_8TiledMMAINS4_8MMA_AtomIJNS4_4SM904GMMA26MMA_64x128x16_F32F16F16_SSILNSO_5MajorE0ELSQ_0ELNSO_7ScaleInE1ELSR_1EEEEEENS4_6LayoutISD_NS5_IJSC_NSA_ILi0EEESV_EEEEENS5_IJNS4_10UnderscoreESY_SY_EEEEENS4_13SM90_TMA_LOADENS4_14ComposedLayoutINS4_7SwizzleILi2ELi4ELi3EEENS4_18smem_ptr_flag_bitsILi16EEENSU_INS5_IJNSA_ILi8EEESH_EEENS5_IJSH_SC_EEEEEEEvNS4_8identityENS4_23SM90_TMA_LOAD_MULTICASTES1B_vS1C_EENS_8epilogue10collective6detail29Sm90TmaWarpSpecializedAdapterINS1G_15DefaultEpilogueISJ_SK_SK_NS1F_6thread17LinearCombinationISJ_Li1EffLNS1K_9ScaleType4KindE0ELNS_15FloatRoundStyleE2ESJ_EENS1_15EpilogueDefaultEEEEEvvEEEEvNT_6ParamsE,"",@"SHT_CUDA_INFO"
	.sectionflags	@""
	.align	4


	//----- nvinfo : EIATTR_CUDA_API_VERSION
	.align		4
        /*0000*/ 	.byte	0x04, 0x37
        /*0002*/ 	.short	(.L_21 - .L_20)
.L_20:
        /*0004*/ 	.word	0x00000082


	//----- nvinfo : EIATTR_KPARAM_INFO
	.align		4
.L_21:
        /*0008*/ 	.byte	0x04, 0x17
        /*000a*/ 	.short	(.L_23 - .L_22)
.L_22:
        /*000c*/ 	.word	0x00000000
        /*0010*/ 	.short	0x0000
        /*0012*/ 	.short	0x0070
        /*0014*/ 	.byte	0x00, 0xf0, 0x01, 0x10


	//----- nvinfo : EIATTR_SPARSE_MMA_MASK
	.align		4
.L_23:
        /*0018*/ 	.byte	0x03, 0x50
        /*001a*/ 	.short	0x0000


	//----- nvinfo : EIATTR_MAXREG_COUNT
	.align		4
        /*001c*/ 	.byte	0x03, 0x1b
        /*001e*/ 	.short	0x00a8


	//----- nvinfo : EIATTR_NUM_BARRIERS
	.align		4
        /*0020*/ 	.byte	0x02, 0x4c
        /*0022*/ 	.byte	0x01
	.zero		1


	//----- nvinfo : EIATTR_EXTERNS
	.align		4
        /*0024*/ 	.byte	0x04, 0x0f
        /*0026*/ 	.short	(.L_25 - .L_24)


	//   ....[0]....
	.align		4
.L_24:
        /*0028*/ 	.word	index@(__assertfail)


	//----- nvinfo : EIATTR_MERCURY_ISA_VERSION
	.align		4
.L_25:
        /*002c*/ 	.byte	0x03, 0x5f
        /*002e*/ 	.short	0x0101


	//----- nvinfo : EIATTR_INT_WARP_WIDE_INSTR_OFFSETS
	.align		4
        /*0030*/ 	.byte	0x04, 0x31
        /*0032*/ 	.short	(.L_27 - .L_26)


	//   ....[0]....
.L_26:
        /*0034*/ 	.word	0x00000460


	//   ....[1]....
        /*0038*/ 	.word	0x00000490


	//   ....[2]....
        /*003c*/ 	.word	0x00000650


	//----- nvinfo : EIATTR_COOP_GROUP_MASK_REGIDS
	.align		4
.L_27:
        /*0040*/ 	.byte	0x04, 0x29
        /*0042*/ 	.short	(.L_29 - .L_28)


	//   ....[0]....
.L_28:
        /*0044*/ 	.word	0xffffffff


	//   ....[1]....
        /*0048*/ 	.word	0xffffffff


	//   ....[2]....
        /*004c*/ 	.word	0xffffffff


	//   ....[3]....
        /*0050*/ 	.word	0xffffffff


	//   ....[4]....
        /*0054*/ 	.word	0xffffffff


	//   ....[5]....
        /*0058*/ 	.word	0xffffffff


	//----- nvinfo : EIATTR_COOP_GROUP_INSTR_OFFSETS
	.align		4
.L_29:
        /*005c*/ 	.byte	0x04, 0x28
        /*005e*/ 	.short	(.L_31 - .L_30)


	//   ....[0]....
.L_30:
        /*0060*/ 	.word	0x00000060


	//   ....[1]....
        /*0064*/ 	.word	0x00000070


	//   ....[2]....
        /*0068*/ 	.word	0x00000130


	//   ....[3]....
        /*006c*/ 	.word	0x000002b0


	//   ....[4]....
        /*0070*/ 	.word	0x000007d0


	//   ....[5]....
        /*0074*/ 	.word	0x00001210


	//----- nvinfo : EIATTR_REG_RECONFIG
	.align		4
.L_31:
        /*0078*/ 	.byte	0x01, 0x54
	.zero		2


	//----- nvinfo : EIATTR_SYSCALL_OFFSETS
	.align		4
        /*007c*/ 	.byte	0x04, 0x46
        /*007e*/ 	.short	(.L_33 - .L_32)


	//   ....[0]....
.L_32:
        /*0080*/ 	.word	0x000013d0


	//----- nvinfo : EIATTR_MBARRIER_INSTR_OFFSETS
	.align		4
.L_33:
        /*0084*/ 	.byte	0x04, 0x39
        /*0086*/ 	.short	(.L_35 - .L_34)


	//   ....[0]....
.L_34:
        /*0088*/ 	.word	0x00000230
        /*008c*/ 	.word	0x000000ff
        /*0090*/ 	.word	0x00000000
        /*0094*/ 	.short	0x0100
        /*0096*/ 	.byte	0x08
	.zero		1


	//   ....[1]....
        /*0098*/ 	.word	0x00000240
        /*009c*/ 	.word	0x000000ff
        /*00a0*/ 	.word	0x00000018
        /*00a4*/ 	.short	0x0100
        /*00a6*/ 	.byte	0x08
	.zero		1


	//   ....[2]....
        /*00a8*/ 	.word	0x00000250
        /*00ac*/ 	.word	0x000000ff
        /*00b0*/ 	.word	0x00000008
        /*00b4*/ 	.short	0x0100
        /*00b6*/ 	.byte	0x08
	.zero		1


	//   ....[3]....
        /*00b8*/ 	.word	0x00000260
        /*00bc*/ 	.word	0x000000ff
        /*00c0*/ 	.word	0x00000020
        /*00c4*/ 	.short	0x0100
        /*00c6*/ 	.byte	0x08
	.zero		1


	//   ....[4]....
        /*00c8*/ 	.word	0x00000270
        /*00cc*/ 	.word	0x000000ff
        /*00d0*/ 	.word	0x00000010
        /*00d4*/ 	.short	0x0100
        /*00d6*/ 	.byte	0x08
	.zero		1


	//   ....[5]....
        /*00d8*/ 	.word	0x00000280
        /*00dc*/ 	.word	0x000000ff
        /*00e0*/ 	.word	0x00000028
        /*00e4*/ 	.short	0x0100
        /*00e6*/ 	.byte	0x08
	.zero		1


	//   ....[6]....
        /*00e8*/ 	.word	0x000006d0
        /*00ec*/ 	.word	0x000000ff
        /*00f0*/ 	.word	0x00000040
        /*00f4*/ 	.short	0x0100
        /*00f6*/ 	.byte	0x06
	.zero		1


	//   ....[7]....
        /*00f8*/ 	.word	0x00000760
        /*00fc*/ 	.word	0x000000ff
        /*0100*/ 	.word	0x00000048
        /*0104*/ 	.short	0x0100
        /*0106*/ 	.byte	0x06
	.zero		1


	//   ....[8]....
        /*0108*/ 	.word	0x00001490
        /*010c*/ 	.word	0x00000003
        /*0110*/ 	.word	0x00000000
        /*0114*/ 	.short	0x010a
        /*0116*/ 	.byte	0x3f
	.zero		1


	//   ....[9]....
        /*0118*/ 	.word	0x000014d0
        /*011c*/ 	.word	0x00000003
        /*0120*/ 	.word	0x00000000
        /*0124*/ 	.short	0x010a
        /*0126*/ 	.byte	0x3f
	.zero		1


	//   ....[10]....
        /*0128*/ 	.word	0x000017a0
        /*012c*/ 	.word	0x00000005
        /*0130*/ 	.word	0x00000000
        /*0134*/ 	.short	0x010a
        /*0136*/ 	.byte	0x3f
	.zero		1


	//   ....[11]....
        /*0138*/ 	.word	0x000017e0
        /*013c*/ 	.word	0x00000005
        /*0140*/ 	.word	0x00000000
        /*0144*/ 	.short	0x010a
        /*0146*/ 	.byte	0x3f
	.zero		1


	//   ....[12]....
        /*0148*/ 	.word	0x00001940
        /*014c*/ 	.word	0x00000004
        /*0150*/ 	.word	0x00000000
        /*0154*/ 	.short	0x0101
        /*0156*/ 	.byte	0x3f
	.zero		1


	//   ....[13]....
        /*0158*/ 	.word	0x00001b60
        /*015c*/ 	.word	0x00000000
        /*0160*/ 	.word	0x00000000
        /*0164*/ 	.short	0x0101
        /*0166*/ 	.byte	0x3f
	.zero		1


	//   ....[14]....
        /*0168*/ 	.word	0x00006e70
        /*016c*/ 	.word	0x00000017
        /*0170*/ 	.word	0x00000018
        /*0174*/ 	.short	0x010a
        /*0176*/ 	.byte	0x3f
	.zero		1


	//   ....[15]....
        /*0178*/ 	.word	0x000071e0
        /*017c*/ 	.word	0x00000003
        /*0180*/ 	.word	0x00000048
        /*0184*/ 	.short	0x0101
        /*0186*/ 	.byte	0x3f
	.zero		1


	//   ....[16]....
        /*0188*/ 	.word	0x00007940
        /*018c*/ 	.word	0x00000007
        /*0190*/ 	.word	0x00000000
        /*0194*/ 	.short	0x010a
        /*0196*/ 	.byte	0x3f
	.zero		1


	//   ....[17]....
        /*0198*/ 	.word	0x000079c0
        /*019c*/ 	.word	0x00000006
        /*01a0*/ 	.word	0x00000000
        /*01a4*/ 	.short	0x010a
        /*01a6*/ 	.byte	0x3f
	.zero		1


	//   ....[18]....
        /*01a8*/ 	.word	0x00007a50
        /*01ac*/ 	.word	0x00000003
        /*01b0*/ 	.word	0x00000000
        /*01b4*/ 	.short	0x010a
        /*01b6*/ 	.byte	0x3f
	.zero		1


	//   ....[19]....
        /*01b8*/ 	.word	0x00007ab0
        /*01bc*/ 	.word	0x00000003
        /*01c0*/ 	.word	0x00000000
        /*01c4*/ 	.short	0x010a
        /*01c6*/ 	.byte	0x3f
	.zero		1


	//   ....[20]....
        /*01c8*/ 	.word	0x00007b00
        /*01cc*/ 	.word	0x00000005
        /*01d0*/ 	.word	0x00000000
        /*01d4*/ 	.short	0x010a
        /*01d6*/ 	.byte	0x3f
	.zero		1


	//   ....[21]....
        /*01d8*/ 	.word	0x00007bd0
        /*01dc*/ 	.word	0x00000017
        /*01e0*/ 	.word	0x00000018
        /*01e4*/ 	.short	0x010a
        /*01e6*/ 	.byte	0x3f
	.zero		1


	//   ....[22]....
        /*01e8*/ 	.word	0x00007ca0
        /*01ec*/ 	.word	0x00000007
        /*01f0*/ 	.word	0x00000000
        /*01f4*/ 	.short	0x010a
        /*01f6*/ 	.byte	0x3f
	.zero		1


	//   ....[23]....
        /*01f8*/ 	.word	0x00007cf0
        /*01fc*/ 	.word	0x00000006
        /*0200*/ 	.word	0x00000000
        /*0204*/ 	.short	0x010a
        /*0206*/ 	.byte	0x3f
	.zero		1


	//----- nvinfo : EIATTR_NUM_MBARRIERS
	.align		4
.L_35:
        /*0208*/ 	.byte	0x03, 0x38
        /*020a*/ 	.short	0x0008


	//----- nvinfo : EIATTR_EXIT_INSTR_OFFSETS
	.align		4
        /*020c*/ 	.byte	0x04, 0x1c
        /*020e*/ 	.short	(.L_37 - .L_36)


	//   ....[0]....
.L_36:
        /*0210*/ 	.word	0x00000930


	//   ....[1]....
        /*0214*/ 	.word	0x00001140


	//   ....[2]....
        /*0218*/ 	.word	0x00006580


	//   ....[3]....
        /*021c*/ 	.word	0x00006ae0


	//   ....[4]....
        /*0220*/ 	.word	0x00007aa0


	//----- nvinfo : EIATTR_MAX_THREADS
	.align		4
.L_37:
        /*0224*/ 	.byte	0x04, 0x05
        /*0226*/ 	.short	(.L_39 - .L_38)
.L_38:
        /*0228*/ 	.word	0x00000180
        /*022c*/ 	.word	0x00000001
        /*0230*/ 	.word	0x00000001


	//----- nvinfo : EIATTR_CRS_STACK_SIZE
	.align		4
.L_39:
        /*0234*/ 	.byte	0x04, 0x1e
        /*0236*/ 	.short	(.L_41 - .L_40)
.L_40:
        /*0238*/ 	.word	0x00000000


	//----- nvinfo : EIATTR_CBANK_PARAM_SIZE
	.align		4
.L_41:
        /*023c*/ 	.byte	0x03, 0x19
        /*023e*/ 	.short	0x0470


	//----- nvinfo : EIATTR_PARAM_CBANK
	.align		4
        /*0240*/ 	.byte	0x04, 0x0a
        /*0242*/ 	.short	(.L_43 - .L_42)
	.align		4
.L_42:
        /*0244*/ 	.word	index@(.nv.constant0._ZN7cutlass13device_kernelINS_4gemm6kernel13GemmUniversalIN4cute5tupleIJiiiiEEENS1_10collective13CollectiveMmaINS1_34MainloopSm90TmaGmmaWarpSpecializedILi3ENS5_IJNS4_1CILi2EEENSA_ILi1EEESC_EEENS1_35KernelTmaWarpSpecializedCooperativeEEENS5_IJNSA_ILi128EEESG_NSA_ILi32EEEEEENS_6half_tENS5_IJlSC_lEEESJ_SK_NS4_8TiledMMAINS4_8MMA_AtomIJNS4_4SM904GMMA26MMA_64x128x16_F32F16F16_SSILNSO_5MajorE0ELSQ_0ELNSO_7ScaleInE1ELSR_1EEEEEENS4_6LayoutISD_NS5_IJSC_NSA_ILi0EEESV_EEEEENS5_IJNS4_10UnderscoreESY_SY_EEEEENS4_13SM90_TMA_LOADENS4_14ComposedLayoutINS4_7SwizzleILi2ELi4ELi3EEENS4_18smem_ptr_flag_bitsILi16EEENSU_INS5_IJNSA_ILi8EEESH_EEENS5_IJSH_SC_EEEEEEEvNS4_8identityENS4_23SM90_TMA_LOAD_MULTICASTES1B_vS1C_EENS_8epilogue10collective6detail29Sm90TmaWarpSpecializedAdapterINS1G_15DefaultEpilogueISJ_SK_SK_NS1F_6thread17LinearCombinationISJ_Li1EffLNS1K_9ScaleType4KindE0ELNS_15FloatRoundStyleE2ESJ_EENS1_15EpilogueDefaultEEEEEvvEEEEvNT_6ParamsE)
        /*0248*/ 	.short	0x0210
        /*024a*/ 	.short	0x0470


	//----- nvinfo : EIATTR_SW_WAR
	.align		4
.L_43:
        /*024c*/ 	.byte	0x04, 0x36
        /*024e*/ 	.short	(.L_45 - .L_44)
.L_44:
        /*0250*/ 	.word	0x00000008
.L_45:


//--------------------- .nv.callgraph             --------------------------
	.section	.nv.callgraph,"",@"SHT_CUDA_CALLGRAPH"
	.align	4
	.sectionentsize	8
	.align		4
        /*0000*/ 	.word	0x00000000
	.align		4
        /*0004*/ 	.word	0xffffffff
	.align		4
        /*0008*/ 	.word	index@(_ZN7cutlass13device_kernelINS_4gemm6kernel13GemmUniversalIN4cute5tupleIJiiiiEEENS1_10collective13CollectiveMmaINS1_34MainloopSm90TmaGmmaWarpSpecializedILi3ENS5_IJNS4_1CILi2EEENSA_ILi1EEESC_EEENS1_35KernelTmaWarpSpecializedCooperativeEEENS5_IJNSA_ILi128EEESG_NSA_ILi32EEEEEENS_6half_tENS5_IJlSC_lEEESJ_SK_NS4_8TiledMMAINS4_8MMA_AtomIJNS4_4SM904GMMA26MMA_64x128x16_F32F16F16_SSILNSO_5MajorE0ELSQ_0ELNSO_7ScaleInE1ELSR_1EEEEEENS4_6LayoutISD_NS5_IJSC_NSA_ILi0EEESV_EEEEENS5_IJNS4_10UnderscoreESY_SY_EEEEENS4_13SM90_TMA_LOADENS4_14ComposedLayoutINS4_7SwizzleILi2ELi4ELi3EEENS4_18smem_ptr_flag_bitsILi16EEENSU_INS5_IJNSA_ILi8EEESH_EEENS5_IJSH_SC_EEEEEEEvNS4_8identityENS4_23SM90_TMA_LOAD_MULTICASTES1B_vS1C_EENS_8epilogue10collective6detail29Sm90TmaWarpSpecializedAdapterINS1G_15DefaultEpilogueISJ_SK_SK_NS1F_6thread17LinearCombinationISJ_Li1EffLNS1K_9ScaleType4KindE0ELNS_15FloatRoundStyleE2ESJ_EENS1_15EpilogueDefaultEEEEEvvEEEEvNT_6ParamsE)
	.align		4
        /*000c*/ 	.word	index@(__assertfail)
	.align		4
        /*0010*/ 	.word	0x00000000
	.align		4
        /*0014*/ 	.word	0xfffffffe
	.align		4
        /*0018*/ 	.word	0x00000000
	.align		4
        /*001c*/ 	.word	0xfffffffd
	.align		4
        /*0020*/ 	.word	0x00000000
	.align		4
        /*0024*/ 	.word	0xfffffffc


//--------------------- .nv.constant4             --------------------------
	.section	.nv.constant4,"a",@progbits
	.align	8
	.align		8
.nv.constant4:
        /*0000*/ 	.dword	__assertfail
	.align		8
        /*0008*/ 	.dword	__unnamed_1
	.align		8
        /*0010*/ 	.dword	_ZN39_INTERNAL_78852c2d_4_k_cu_5fe30d9e_35174cuda3std3__45__cpo5beginE
	.align		8
        /*0018*/ 	.dword	_ZN39_INTERNAL_78852c2d_4_k_cu_5fe30d9e_35174cuda3std3__45__cpo3endE
	.align		8
        /*0020*/ 	.dword	_ZN39_INTERNAL_78852c2d_4_k_cu_5fe30d9e_35174cuda3std3__45__cpo6cbeginE
	.align		8
        /*0028*/ 	.dword	_ZN39_INTERNAL_78852c2d_4_k_cu_5fe30d9e_35174cuda3std3__45__cpo4cendE
	.align		8
        /*0030*/ 	.dword	_ZN39_INTERNAL_78852c2d_4_k_cu_5fe30d9e_35174cuda3std3__441_GLOBAL__N__78852c2d_4_k_cu_5fe30d9e_35176ignoreE
	.align		8
        /*0038*/ 	.dword	_ZN39_INTERNAL_78852c2d_4_k_cu_5fe30d9e_35174cuda3std3__419piecewise_constructE
	.align		8
        /*0040*/ 	.dword	_ZN39_INTERNAL_78852c2d_4_k_cu_5fe30d9e_35174cuda3std3__48in_placeE
	.align		8
        /*0048*/ 	.dword	_ZN39_INTERNAL_78852c2d_4_k_cu_5fe30d9e_35174cuda3std6ranges3__45__cpo4swapE
	.align		8
        /*0050*/ 	.dword	_ZN39_INTERNAL_78852c2d_4_k_cu_5fe30d9e_35174cuda3std6ranges3__45__cpo9iter_moveE
	.align		8
        /*0058*/ 	.dword	_ZN39_INTERNAL_78852c2d_4_k_cu_5fe30d9e_35174cute7productE
	.align		8
        /*0060*/ 	.dword	_ZN39_INTERNAL_78852c2d_4_k_cu_5fe30d9e_35174cute1_E
	.align		8
        /*0068*/ 	.dword	$str$22
	.align		8
        /*0070*/ 	.dword	$str$23


//--------------------- .text._ZN7cutlass13device_kernelINS_4gemm6kernel13GemmUniversalIN4cute5tupleIJiiiiEEENS1_10collective13CollectiveMmaINS1_34MainloopSm90TmaGmmaWarpSpecializedILi3ENS5_IJNS4_1CILi2EEENSA_ILi1EEESC_EEENS1_35KernelTmaWarpSpecializedCooperativeEEENS5_IJNSA_ILi128EEESG_NSA_ILi32EEEEEENS_6half_tENS5_IJlSC_lEEESJ_SK_NS4_8TiledMMAINS4_8MMA_AtomIJNS4_4SM904GMMA26MMA_64x128x16_F32F16F16_SSILNSO_5MajorE0ELSQ_0ELNSO_7ScaleInE1ELSR_1EEEEEENS4_6LayoutISD_NS5_IJSC_NSA_ILi0EEESV_EEEEENS5_IJNS4_10UnderscoreESY_SY_EEEEENS4_13SM90_TMA_LOADENS4_14ComposedLayoutINS4_7SwizzleILi2ELi4ELi3EEENS4_18smem_ptr_flag_bitsILi16EEENSU_INS5_IJNSA_ILi8EEESH_EEENS5_IJSH_SC_EEEEEEEvNS4_8identityENS4_23SM90_TMA_LOAD_MULTICASTES1B_vS1C_EENS_8epilogue10collective6detail29Sm90TmaWarpSpecializedAdapterINS1G_15DefaultEpilogueISJ_SK_SK_NS1F_6thread17LinearCombinationISJ_Li1EffLNS1K_9ScaleType4KindE0ELNS_15FloatRoundStyleE2ESJ_EENS1_15EpilogueDefaultEEEEEvvEEEEvNT_6ParamsE --------------------------
	.section	.text._ZN7cutlass13device_kernelINS_4gemm6kernel13GemmUniversalIN4cute5tupleIJiiiiEEENS1_10collective13CollectiveMmaINS1_34MainloopSm90TmaGmmaWarpSpecializedILi3ENS5_IJNS4_1CILi2EEENSA_ILi1EEESC_EEENS1_35KernelTmaWarpSpecializedCooperativeEEENS5_IJNSA_ILi128EEESG_NSA_ILi32EEEEEENS_6half_tENS5_IJlSC_lEEESJ_SK_NS4_8TiledMMAINS4_8MMA_AtomIJNS4_4SM904GMMA26MMA_64x128x16_F32F16F16_SSILNSO_5MajorE0ELSQ_0ELNSO_7ScaleInE1ELSR_1EEEEEENS4_6LayoutISD_NS5_IJSC_NSA_ILi0EEESV_EEEEENS5_IJNS4_10UnderscoreESY_SY_EEEEENS4_13SM90_TMA_LOADENS4_14ComposedLayoutINS4_7SwizzleILi2ELi4ELi3EEENS4_18smem_ptr_flag_bitsILi16EEENSU_INS5_IJNSA_ILi8EEESH_EEENS5_IJSH_SC_EEEEEEEvNS4_8identityENS4_23SM90_TMA_LOAD_MULTICASTES1B_vS1C_EENS_8epilogue10collective6detail29Sm90TmaWarpSpecializedAdapterINS1G_15DefaultEpilogueISJ_SK_SK_NS1F_6thread17LinearCombinationISJ_Li1EffLNS1K_9ScaleType4KindE0ELNS_15FloatRoundStyleE2ESJ_EENS1_15EpilogueDefaultEEEEEvvEEEEvNT_6ParamsE,"ax",@progbits
	.align	128
.text._ZN7cutlass13device_kernelINS_4gemm6kernel13GemmUniversalIN4cute5tupleIJiiiiEEENS1_10collective13CollectiveMmaINS1_34MainloopSm90TmaGmmaWarpSpecializedILi3ENS5_IJNS4_1CILi2EEENSA_ILi1EEESC_EEENS1_35KernelTmaWarpSpecializedCooperativeEEENS5_IJNSA_ILi128EEESG_NSA_ILi32EEEEEENS_6half_tENS5_IJlSC_lEEESJ_SK_NS4_8TiledMMAINS4_8MMA_AtomIJNS4_4SM904GMMA26MMA_64x128x16_F32F16F16_SSILNSO_5MajorE0ELSQ_0ELNSO_7ScaleInE1ELSR_1EEEEEENS4_6LayoutISD_NS5_IJSC_NSA_ILi0EEESV_EEEEENS5_IJNS4_10UnderscoreESY_SY_EEEEENS4_13SM90_TMA_LOADENS4_14ComposedLayoutINS4_7SwizzleILi2ELi4ELi3EEENS4_18smem_ptr_flag_bitsILi16EEENSU_INS5_IJNSA_ILi8EEESH_EEENS5_IJSH_SC_EEEEEEEvNS4_8identityENS4_23SM90_TMA_LOAD_MULTICASTES1B_vS1C_EENS_8epilogue10collective6detail29Sm90TmaWarpSpecializedAdapterINS1G_15DefaultEpilogueISJ_SK_SK_NS1F_6thread17LinearCombinationISJ_Li1EffLNS1K_9ScaleType4KindE0ELNS_15FloatRoundStyleE2ESJ_EENS1_15EpilogueDefaultEEEEEvvEEEEvNT_6ParamsE:
        .type           _ZN7cutlass13device_kernelINS_4gemm6kernel13GemmUniversalIN4cute5tupleIJiiiiEEENS1_10collective13CollectiveMmaINS1_34MainloopSm90TmaGmmaWarpSpecializedILi3ENS5_IJNS4_1CILi2EEENSA_ILi1EEESC_EEENS1_35KernelTmaWarpSpecializedCooperativeEEENS5_IJNSA_ILi128EEESG_NSA_ILi32EEEEEENS_6half_tENS5_IJlSC_lEEESJ_SK_NS4_8TiledMMAINS4_8MMA_AtomIJNS4_4SM904GMMA26MMA_64x128x16_F32F16F16_SSILNSO_5MajorE0ELSQ_0ELNSO_7ScaleInE1ELSR_1EEEEEENS4_6LayoutISD_NS5_IJSC_NSA_ILi0EEESV_EEEEENS5_IJNS4_10UnderscoreESY_SY_EEEEENS4_13SM90_TMA_LOADENS4_14ComposedLayoutINS4_7SwizzleILi2ELi4ELi3EEENS4_18smem_ptr_flag_bitsILi16EEENSU_INS5_IJNSA_ILi8EEESH_EEENS5_IJSH_SC_EEEEEEEvNS4_8identityENS4_23SM90_TMA_LOAD_MULTICASTES1B_vS1C_EENS_8epilogue10collective6detail29Sm90TmaWarpSpecializedAdapterINS1G_15DefaultEpilogueISJ_SK_SK_NS1F_6thread17LinearCombinationISJ_Li1EffLNS1K_9ScaleType4KindE0ELNS_15FloatRoundStyleE2ESJ_EENS1_15EpilogueDefaultEEEEEvvEEEEvNT_6ParamsE,@function
        .size           _ZN7cutlass13device_kernelINS_4gemm6kernel13GemmUniversalIN4cute5tupleIJiiiiEEENS1_10collective13CollectiveMmaINS1_34MainloopSm90TmaGmmaWarpSpecializedILi3ENS5_IJNS4_1CILi2EEENSA_ILi1EEESC_EEENS1_35KernelTmaWarpSpecializedCooperativeEEENS5_IJNSA_ILi128EEESG_NSA_ILi32EEEEEENS_6half_tENS5_IJlSC_lEEESJ_SK_NS4_8TiledMMAINS4_8MMA_AtomIJNS4_4SM904GMMA26MMA_64x128x16_F32F16F16_SSILNSO_5MajorE0ELSQ_0ELNSO_7ScaleInE1ELSR_1EEEEEENS4_6LayoutISD_NS5_IJSC_NSA_ILi0EEESV_EEEEENS5_IJNS4_10UnderscoreESY_SY_EEEEENS4_13SM90_TMA_LOADENS4_14ComposedLayoutINS4_7SwizzleILi2ELi4ELi3EEENS4_18smem_ptr_flag_bitsILi16EEENSU_INS5_IJNSA_ILi8EEESH_EEENS5_IJSH_SC_EEEEEEEvNS4_8identityENS4_23SM90_TMA_LOAD_MULTICASTES1B_vS1C_EENS_8epilogue10collective6detail29Sm90TmaWarpSpecializedAdapterINS1G_15DefaultEpilogueISJ_SK_SK_NS1F_6thread17LinearCombinationISJ_Li1EffLNS1K_9ScaleType4KindE0ELNS_15FloatRoundStyleE2ESJ_EENS1_15EpilogueDefaultEEEEEvvEEEEvNT_6ParamsE,(.L_x_197 - _ZN7cutlass13device_kernelINS_4gemm6kernel13GemmUniversalIN4cute5tupleIJiiiiEEENS1_10collective13CollectiveMmaINS1_34MainloopSm90TmaGmmaWarpSpecializedILi3ENS5_IJNS4_1CILi2EEENSA_ILi1EEESC_EEENS1_35KernelTmaWarpSpecializedCooperativeEEENS5_IJNSA_ILi128EEESG_NSA_ILi32EEEEEENS_6half_tENS5_IJlSC_lEEESJ_SK_NS4_8TiledMMAINS4_8MMA_AtomIJNS4_4SM904GMMA26MMA_64x128x16_F32F16F16_SSILNSO_5MajorE0ELSQ_0ELNSO_7ScaleInE1ELSR_1EEEEEENS4_6LayoutISD_NS5_IJSC_NSA_ILi0EEESV_EEEEENS5_IJNS4_10UnderscoreESY_SY_EEEEENS4_13SM90_TMA_LOADENS4_14ComposedLayoutINS4_7SwizzleILi2ELi4ELi3EEENS4_18smem_ptr_flag_bitsILi16EEENSU_INS5_IJNSA_ILi8EEESH_EEENS5_IJSH_SC_EEEEEEEvNS4_8identityENS4_23SM90_TMA_LOAD_MULTICASTES1B_vS1C_EENS_8epilogue10collective6detail29Sm90TmaWarpSpecializedAdapterINS1G_15DefaultEpilogueISJ_SK_SK_NS1F_6thread17LinearCombinationISJ_Li1EffLNS1K_9ScaleType4KindE0ELNS_15FloatRoundStyleE2ESJ_EENS1_15EpilogueDefaultEEEEEvvEEEEvNT_6ParamsE)
        .other          _ZN7cutlass13device_kernelINS_4gemm6kernel13GemmUniversalIN4cute5tupleIJiiiiEEENS1_10collective13CollectiveMmaINS1_34MainloopSm90TmaGmmaWarpSpecializedILi3ENS5_IJNS4_1CILi2EEENSA_ILi1EEESC_EEENS1_35KernelTmaWarpSpecializedCooperativeEEENS5_IJNSA_ILi128EEESG_NSA_ILi32EEEEEENS_6half_tENS5_IJlSC_lEEESJ_SK_NS4_8TiledMMAINS4_8MMA_AtomIJNS4_4SM904GMMA26MMA_64x128x16_F32F16F16_SSILNSO_5MajorE0ELSQ_0ELNSO_7ScaleInE1ELSR_1EEEEEENS4_6LayoutISD_NS5_IJSC_NSA_ILi0EEESV_EEEEENS5_IJNS4_10UnderscoreESY_SY_EEEEENS4_13SM90_TMA_LOADENS4_14ComposedLayoutINS4_7SwizzleILi2ELi4ELi3EEENS4_18smem_ptr_flag_bitsILi16EEENSU_INS5_IJNSA_ILi8EEESH_EEENS5_IJSH_SC_EEEEEEEvNS4_8identityENS4_23SM90_TMA_LOAD_MULTICASTES1B_vS1C_EENS_8epilogue10collective6detail29Sm90TmaWarpSpecializedAdapterINS1G_15DefaultEpilogueISJ_SK_SK_NS1F_6thread17LinearCombinationISJ_Li1EffLNS1K_9ScaleType4KindE0ELNS_15FloatRoundStyleE2ESJ_EENS1_15EpilogueDefaultEEEEEvvEEEEvNT_6ParamsE,@"STO_CUDA_ENTRY STV_DEFAULT"
_ZN7cutlass13device_kernelINS_4gemm6kernel13GemmUniversalIN4cute5tupleIJiiiiEEENS1_10collective13CollectiveMmaINS1_34MainloopSm90TmaGmmaWarpSpecializedILi3ENS5_IJNS4_1CILi2EEENSA_ILi1EEESC_EEENS1_35KernelTmaWarpSpecializedCooperativeEEENS5_IJNSA_ILi128EEESG_NSA_ILi32EEEEEENS_6half_tENS5_IJlSC_lEEESJ_SK_NS4_8TiledMMAINS4_8MMA_AtomIJNS4_4SM904GMMA26MMA_64x128x16_F32F16F16_SSILNSO_5MajorE0ELSQ_0ELNSO_7ScaleInE1ELSR_1EEEEEENS4_6LayoutISD_NS5_IJSC_NSA_ILi0EEESV_EEEEENS5_IJNS4_10UnderscoreESY_SY_EEEEENS4_13SM90_TMA_LOADENS4_14ComposedLayoutINS4_7SwizzleILi2ELi4ELi3EEENS4_18smem_ptr_flag_bitsILi16EEENSU_INS5_IJNSA_ILi8EEESH_EEENS5_IJSH_SC_EEEEEEEvNS4_8identityENS4_23SM90_TMA_LOAD_MULTICASTES1B_vS1C_EENS_8epilogue10collective6detail29Sm90TmaWarpSpecializedAdapterINS1G_15DefaultEpilogueISJ_SK_SK_NS1F_6thread17LinearCombinationISJ_Li1EffLNS1K_9ScaleType4KindE0ELNS_15FloatRoundStyleE2ESJ_EENS1_15EpilogueDefaultEEEEEvvEEEEvNT_6ParamsE:
[----:B------:R-:W0:Y:S01]  /*0000*/  LDC R1, c[0x0][0x28] ;  /* 0x00000a00ff017b82 */ /* 0x000e220000000800 */
[----:B------:R-:W1:Y:S01]  /*0010*/  S2R R18, SR_TID.X ;  /* 0x0000000000127919 */ /* 0x000e620000002100 */
[----:B------:R-:W-:Y:S01]  /*0020*/  ELECT P0, URZ, PT ;  /* 0x00000000003f782f */ /* 0x000fe20003800000 */
[----:B------:R-:W-:Y:S01]  /*0030*/  BSSY B0, `(.L_x_0) ;  /* 0x000000f000007945 */ /* 0x000fe20003800000 */
[--C-:B-1----:R-:W-:Y:S02]  /*0040*/  SHF.R.U32.HI R0, RZ, 0x5, R18.reuse ;  /* 0x00000005ff007819 */ /* 0x102fe40000011612 */
[----:B------:R-:W-:-:S03]  /*0050*/  SHF.R.U32.HI R3, RZ, 0x7, R18 ;  /* 0x00000007ff037819 */ /* 0x000fc60000011612 */
[----:B------:R-:W1:Y:S04]  /*0060*/  SHFL.IDX PT, R2, R0, RZ, 0x1f ;  /* 0x00001fff00027589 */ /* 0x000e6800000e0000 */
[----:B------:R2:W3:Y:S01]  /*0070*/  SHFL.IDX PT, R5, R3, RZ, 0x1f ;  /* 0x00001fff03057589 */ /* 0x0004e200000e0000 */
[----:B-1----:R-:W-:-:S13]  /*0080*/  ISETP.NE.OR P0, PT, R2, RZ, !P0 ;  /* 0x000000ff0200720c */ /* 0x002fda0004705670 */
[----:B0-23--:R-:W-:Y:S05]  /*0090*/  @P0 BRA `(.L_x_1) ;  /* 0x0000000000200947 */ /* 0x00dfea0003800000 */
[----:B------:R-:W-:Y:S02]  /*00a0*/  ULDC.64 UR4, c[0x0][0x198] ;  /* 0x0000660000047ab9 */ /* 0x000fe40000000a00 */
[----:B------:R-:W-:Y:S02]  /*00b0*/  UIADD3 UR6, UP0, UR4, 0xf0, URZ ;  /* 0x000000f004067890 */ /* 0x000fe4000ff1e03f */
[----:B------:R-:W-:Y:S02]  /*00c0*/  UIADD3 UR4, UP1, UR4, 0x1f0, URZ ;  /* 0x000001f004047890 */ /* 0x000fe4000ff3e03f */
[----:B------:R-:W-:Y:S02]  /*00d0*/  UIADD3.X UR7, URZ, UR5, URZ, UP0, !UPT ;  /* 0x000000053f077290 */ /* 0x000fe400087fe43f */
[----:B------:R-:W-:-:S07]  /*00e0*/  UIADD3.X UR5, URZ, UR5, URZ, UP1, !UPT ;  /* 0x000000053f057290 */ /* 0x000fce0008ffe43f */
[----:B------:R0:W-:Y:S02]  /*00f0*/  UTMACCTL.PF [UR6] ;  /* 0x00000000060079b9 */ /* 0x0001e40008040000 */
[----:B------:R0:W-:Y:S02]  /*0100*/  UTMACCTL.PF [UR4] ;  /* 0x00000000040079b9 */ /* 0x0001e40008040000 */
[----:B0-----:R-:W-:Y:S01]  /*0110*/  NOP ;  /* 0x0000000000007918 */ /* 0x001fe20000000000 */
.L_x_1:
[----:B------:R-:W-:Y:S05]  /*0120*/  BSYNC B0 ;  /* 0x0000000000007941 */ /* 0x000fea0003800000 */
.L_x_0:
[----:B------:R-:W0:Y:S02]  /*0130*/  SHFL.IDX PT, R3, R0, RZ, 0x1f ;  /* 0x00001fff00037589 */ /* 0x000e2400000e0000 */
[----:B0-----:R-:W-:-:S13]  /*0140*/  ISETP.NE.AND P0, PT, R3, RZ, PT ;  /* 0x000000ff0300720c */ /* 0x001fda0003f05270 */
[----:B------:R-:W-:Y:S05]  /*0150*/  @P0 BRA `(.L_x_2) ;  /* 0x0000000000500947 */ /* 0x000fea0003800000 */
[----:B------:R-:W0:Y:S01]  /*0160*/  S2UR UR8, SR_CgaCtaId ;  /* 0x00000000000879c3 */ /* 0x000e220000008800 */
[----:B------:R-:W-:Y:S01]  /*0170*/  UMOV UR4, 0x400 ;  /* 0x0000040000047882 */ /* 0x000fe20000000000 */
[----:B------:R-:W-:Y:S01]  /*0180*/  UMOV UR5, 0x1 ;  /* 0x0000000100057882 */ /* 0x000fe20000000000 */
[----:B------:R-:W-:Y:S01]  /*0190*/  UMOV UR6, 0x4 ;  /* 0x0000000400067882 */ /* 0x000fe20000000000 */
[----:B------:R-:W-:Y:S01]  /*01a0*/  ELECT P0, URZ, PT ;  /* 0x00000000003f782f */ /* 0x000fe20003800000 */
[----:B------:R-:W-:-:S04]  /*01b0*/  UIADD3 UR6, -UR6, 0x100000, URZ ;  /* 0x0010000006067890 */ /* 0x000fc8000fffe13f */
[----:B------:R-:W-:Y:S02]  /*01c0*/  USHF.L.U32 UR7, UR6, 0xb, URZ ;  /* 0x0000000b06077899 */ /* 0x000fe4000800063f */
[----:B------:R-:W-:Y:S02]  /*01d0*/  USHF.L.U32 UR6, UR6, 0x1, URZ ;  /* 0x0000000106067899 */ /* 0x000fe4000800063f */
[----:B0-----:R-:W-:Y:S02]  /*01e0*/  ULEA UR8, UR8, UR4, 0x18 ;  /* 0x0000000408087291 */ /* 0x001fe4000f8ec03f */
[----:B------:R-:W-:-:S04]  /*01f0*/  UIADD3 UR4, -UR5, 0x100000, URZ ;  /* 0x0010000005047890 */ /* 0x000fc8000fffe13f */
[----:B------:R-:W-:Y:S02]  /*0200*/  USHF.L.U32 UR5, UR4, 0xb, URZ ;  /* 0x0000000b04057899 */ /* 0x000fe4000800063f */
[----:B------:R-:W-:Y:S01]  /*0210*/  USHF.L.U32 UR4, UR4, 0x1, URZ ;  /* 0x0000000104047899 */ /* 0x000fe2000800063f */
[----:B------:R-:W0:Y:S11]  /*0220*/  FENCE.VIEW.ASYNC.S ;  /* 0x00000000000073c6 */ /* 0x000e360000000000 */
[----:B0-----:R0:W1:Y:S01]  /*0230*/  SYNCS.EXCH.64 URZ, [UR8], UR4 ;  /* 0x00000004083f75b2 */ /* 0x0010620008000100 */
[----:B------:R0:W2:Y:S01]  /*0240*/  SYNCS.EXCH.64 URZ, [UR8+0x18], UR6 ;  /* 0x00001806083f75b2 */ /* 0x0000a20008000100 */
[----:B------:R0:W3:Y:S01]  /*0250*/  SYNCS.EXCH.64 URZ, [UR8+0x8], UR4 ;  /* 0x00000804083f75b2 */ /* 0x0000e20008000100 */
[----:B------:R0:W4:Y:S01]  /*0260*/  SYNCS.EXCH.64 URZ, [UR8+0x20], UR6 ;  /* 0x00002006083f75b2 */ /* 0x0001220008000100 */
[----:B------:R0:W0:Y:S01]  /*0270*/  SYNCS.EXCH.64 URZ, [UR8+0x10], UR4 ;  /* 0x00001004083f75b2 */ /* 0x0000220008000100 */
[----:B------:R0:W0:Y:S01]  /*0280*/  SYNCS.EXCH.64 URZ, [UR8+0x28], UR6 ;  /* 0x00002806083f75b2 */ /* 0x0000220008000100 */
[----:B------:R-:W-:Y:S01]  /*0290*/  NOP ;  /* 0x0000000000007918 */ /* 0x000fe20000000000 */
.L_x_2:
[----:B------:R-:W-:Y:S01]  /*02a0*/  SHF.R.S32.HI R7, RZ, 0x1f, R18 ;  /* 0x0000001fff077819 */ /* 0x000fe20000011412 */
[----:B------:R-:W5:Y:S01]  /*02b0*/  SHFL.IDX PT, R0, R0, RZ, 0x1f ;  /* 0x00001fff00007589 */ /* 0x000f6200000e0000 */
[----:B0-----:R-:W0:Y:S01]  /*02c0*/  S2UR UR8, SR_CTAID.X ;  /* 0x00000000000879c3 */ /* 0x001e220000002500 */
[----:B------:R-:W-:Y:S02]  /*02d0*/  ELECT P0, URZ, PT ;  /* 0x00000000003f782f */ /* 0x000fe40003800000 */
[----:B------:R-:W-:Y:S01]  /*02e0*/  LEA.HI R7, R7, R18, RZ, 0x7 ;  /* 0x0000001207077211 */ /* 0x000fe200078f38ff */
[----:B------:R-:W1:Y:S01]  /*02f0*/  S2R R4, SR_CTAID.Y ;  /* 0x0000000000047919 */ /* 0x000e620000002600 */
[----:B------:R-:W-:Y:S01]  /*0300*/  SHF.R.S32.HI R8, RZ, 0x1f, R3 ;  /* 0x0000001fff087819 */ /* 0x000fe20000011403 */
[----:B------:R-:W-:Y:S01]  /*0310*/  ULDC UR4, c[0x0][0x150] ;  /* 0x0000540000047ab9 */ /* 0x000fe20000000800 */
[----:B------:R-:W-:Y:S01]  /*0320*/  LOP3.LUT R7, R7, 0xffffff80, RZ, 0xc0, !PT ;  /* 0xffffff8007077812 */ /* 0x000fe200078ec0ff */
[----:B------:R-:W-:Y:S01]  /*0330*/  NOP ;  /* 0x0000000000007918 */ /* 0x000fe20000000000 */
[----:B------:R-:W-:Y:S01]  /*0340*/  LEA.HI R8, R8, R3, RZ, 0x2 ;  /* 0x0000000308087211 */ /* 0x000fe200078f10ff */
[----:B------:R-:W2:Y:S01]  /*0350*/  LDC R10, c[0x0][0x144] ;  /* 0x00005100ff0a7b82 */ /* 0x000ea20000000800 */
[----:B------:R-:W-:Y:S01]  /*0360*/  NOP ;  /* 0x0000000000007918 */ /* 0x000fe20000000000 */
[----:B------:R-:W-:Y:S01]  /*0370*/  IMAD.IADD R6, R18, 0x1, -R7 ;  /* 0x0000000112067824 */ /* 0x000fe200078e0a07 */
[----:B------:R-:W-:Y:S01]  /*0380*/  LOP3.LUT R8, R8, 0x3ffffffc, RZ, 0xc0, !PT ;  /* 0x3ffffffc08087812 */ /* 0x000fe200078ec0ff */
[----:B------:R-:W-:Y:S01]  /*0390*/  IMAD.MOV.U32 R22, RZ, RZ, 0x1 ;  /* 0x00000001ff167424 */ /* 0x000fe200078e00ff */
[----:B------:R-:W-:-:S02]  /*03a0*/  ISETP.NE.AND P3, PT, R5, RZ, PT ;  /* 0x000000ff0500720c */ /* 0x000fc40003f65270 */
[----:B------:R-:W-:Y:S01]  /*03b0*/  SHF.R.S32.HI R7, RZ, 0x1f, R6 ;  /* 0x0000001fff077819 */ /* 0x000fe20000011406 */
[----:B------:R-:W-:Y:S01]  /*03c0*/  IMAD.IADD R8, R3, 0x1, -R8 ;  /* 0x0000000103087824 */ /* 0x000fe200078e0a08 */
[----:B------:R-:W3:Y:S02]  /*03d0*/  LDC R13, c[0x0][0x140] ;  /* 0x00005000ff0d7b82 */ /* 0x000ee40000000800 */
[----:B------:R-:W-:Y:S02]  /*03e0*/  LEA.HI R7, R7, R6, RZ, 0x3 ;  /* 0x0000000607077211 */ /* 0x000fe400078f18ff */
[----:B-----5:R-:W-:Y:S02]  /*03f0*/  ISETP.NE.OR P0, PT, R0, RZ, !P0 ;  /* 0x000000ff0000720c */ /* 0x020fe40004705670 */
[--C-:B------:R-:W-:Y:S02]  /*0400*/  SHF.R.S32.HI R0, RZ, 0x3, R7.reuse ;  /* 0x00000003ff007819 */ /* 0x100fe40000011407 */
[----:B------:R-:W-:-:S02]  /*0410*/  SHF.R.S32.HI R7, RZ, 0x1f, R7 ;  /* 0x0000001fff077819 */ /* 0x000fc40000011407 */
[----:B0-----:R-:W-:Y:S02]  /*0420*/  I2FP.F32.U32 R9, UR8 ;  /* 0x0000000800097c45 */ /* 0x001fe40008201000 */
[----:B------:R-:W-:-:S03]  /*0430*/  LEA.HI R7, R7, R0, RZ, 0x2 ;  /* 0x0000000007077211 */ /* 0x000fc600078f10ff */
[----:B------:R-:W-:Y:S01]  /*0440*/  FMUL R9, R9, UR4 ;  /* 0x0000000409097c20 */ /* 0x000fe20008400000 */
[----:B------:R-:W-:Y:S01]  /*0450*/  LOP3.LUT R7, R7, 0xfffffffc, RZ, 0xc0, !PT ;  /* 0xfffffffc07077812 */ /* 0x000fe200078ec0ff */
[----:B------:R-:W-:Y:S01]  /*0460*/  VOTEU.ALL UP0, P0 ;  /* 0x00000000003f7886 */ /* 0x000fe20000000000 */
[----:B-1----:R-:W-:Y:S01]  /*0470*/  I2FP.F32.U32 R3, R4 ;  /* 0x0000000400037245 */ /* 0x002fe20000201000 */
[----:B------:R-:W-:Y:S01]  /*0480*/  ULDC UR4, c[0x0][0x154] ;  /* 0x0000550000047ab9 */ /* 0x000fe20000000800 */
[----:B------:R-:W-:Y:S01]  /*0490*/  VOTEU.ALL UP1, P0 ;  /* 0x00000000003f7886 */ /* 0x000fe20000020000 */
[----:B------:R-:W0:Y:S01]  /*04a0*/  F2I.U32.TRUNC.NTZ R9, R9 ;  /* 0x0000000900097305 */ /* 0x000e22000020f000 */
[----:B------:R-:W-:Y:S01]  /*04b0*/  IMAD.IADD R7, R0, 0x1, -R7 ;  /* 0x0000000100077824 */ /* 0x000fe200078e0a07 */
[----:B------:R-:W1:Y:S01]  /*04c0*/  @!UP0 S2UR UR7, SR_CgaCtaId ;  /* 0x00000000000789c3 */ /* 0x000e620000008800 */
[----:B------:R-:W-:Y:S01]  /*04d0*/  FMUL R12, R3, UR4 ;  /* 0x00000004030c7c20 */ /* 0x000fe20008400000 */
[----:B------:R-:W-:Y:S01]  /*04e0*/  UMOV UR4, 0x20 ;  /* 0x0000002000047882 */ /* 0x000fe20000000000 */
[----:B------:R-:W-:Y:S01]  /*04f0*/  IMAD R8, R8, 0x4, R7 ;  /* 0x0000000408087824 */ /* 0x000fe200078e0207 */
[----:B------:R-:W-:Y:S01]  /*0500*/  @!UP0 UMOV UR6, 0x400 ;  /* 0x0000040000068882 */ /* 0x000fe20000000000 */
[----:B------:R-:W-:-:S04]  /*0510*/  @!UP0 UIADD3 UR4, -UR4, 0x100000, URZ ;  /* 0x0010000004048890 */ /* 0x000fc8000fffe13f */
[----:B------:R-:W-:Y:S02]  /*0520*/  @!UP0 USHF.L.U32 UR5, UR4, 0xb, URZ ;  /* 0x0000000b04058899 */ /* 0x000fe4000800063f */
[----:B------:R-:W-:Y:S01]  /*0530*/  @!UP0 USHF.L.U32 UR4, UR4, 0x1, URZ ;  /* 0x0000000104048899 */ /* 0x000fe2000800063f */
[----:B---3--:R-:W-:Y:S01]  /*0540*/  ISETP.EQ.U32.AND P2, PT, R13, 0x1, PT ;  /* 0x000000010d00780c */ /* 0x008fe20003f42070 */
[----:B------:R-:W3:Y:S01]  /*0550*/  F2I.U32.TRUNC.NTZ R12, R12 ;  /* 0x0000000c000c7305 */ /* 0x000ee2000020f000 */
[C---:B------:R-:W-:Y:S01]  /*0560*/  LEA.HI R0, R8.reuse, R8, RZ, 0x1 ;  /* 0x0000000808007211 */ /* 0x040fe200078f08ff */
[----:B------:R-:W5:Y:S01]  /*0570*/  LDC R7, c[0x0][0x148] ;  /* 0x00005200ff077b82 */ /* 0x000f620000000800 */
[----:B------:R-:W-:Y:S02]  /*0580*/  IMAD.SHL.U32 R23, R8, 0x4, RZ ;  /* 0x0000000408177824 */ /* 0x000fe400078e00ff */
[----:B------:R-:W-:Y:S01]  /*0590*/  LOP3.LUT R11, R0, 0xfffffffe, RZ, 0xc0, !PT ;  /* 0xfffffffe000b7812 */ /* 0x000fe200078ec0ff */
[----:B0-----:R-:W-:Y:S01]  /*05a0*/  IMAD.MOV R15, RZ, RZ, -R9 ;  /* 0x000000ffff0f7224 */ /* 0x001fe200078e0a09 */
[----:B------:R-:W-:-:S02]  /*05b0*/  SHF.R.S32.HI R9, RZ, 0x1f, R2 ;  /* 0x0000001fff097819 */ /* 0x000fc40000011402 */
[----:B------:R-:W-:Y:S01]  /*05c0*/  LOP3.LUT R23, R8, 0xc, R23, 0x78, !PT ;  /* 0x0000000c08177812 */ /* 0x000fe200078e7817 */
[----:B--2---:R-:W-:Y:S01]  /*05d0*/  IMAD R3, R10, R15, UR8 ;  /* 0x000000080a037e24 */ /* 0x004fe2000f8e020f */
[----:B------:R-:W-:Y:S01]  /*05e0*/  LEA.HI R9, R9, R2, RZ, 0x2 ;  /* 0x0000000209097211 */ /* 0x000fe200078f10ff */
[----:B------:R-:W-:-:S03]  /*05f0*/  IMAD.IADD R0, R8, 0x1, -R11 ;  /* 0x0000000108007824 */ /* 0x000fc600078e0a0b */
[----:B------:R-:W-:Y:S01]  /*0600*/  LOP3.LUT R9, R9, 0xfffffffc, RZ, 0xc0, !PT ;  /* 0xfffffffc09097812 */ /* 0x000fe200078ec0ff */
[----:B---3--:R-:W-:Y:S01]  /*0610*/  IMAD.MOV R24, RZ, RZ, -R12 ;  /* 0x000000ffff187224 */ /* 0x008fe200078e0a0c */
[----:B------:R-:W-:Y:S01]  /*0620*/  ISETP.NE.AND P4, PT, R0, R3, PT ;  /* 0x000000030000720c */ /* 0x000fe20003f85270 */
[----:B-1----:R-:W-:Y:S02]  /*0630*/  @!UP0 ULEA UR6, UR7, UR6, 0x18 ;  /* 0x0000000607068291 */ /* 0x002fe4000f8ec03f */
[----:B------:R-:W-:Y:S01]  /*0640*/  IMAD.IADD R0, R2, 0x1, -R9 ;  /* 0x0000000102007824 */ /* 0x000fe200078e0a09 */
[----:B------:R-:W-:Y:S01]  /*0650*/  VOTEU.ALL UP0, P0 ;  /* 0x00000000003f7886 */ /* 0x000fe20000000000 */
[----:B------:R-:W-:Y:S01]  /*0660*/  LOP3.LUT P0, RZ, R6, 0x7, RZ, 0xc0, !PT ;  /* 0x0000000706ff7812 */ /* 0x000fe2000780c0ff */
[----:B------:R-:W-:Y:S02]  /*0670*/  VIADD R6, R5, 0xffffffff ;  /* 0xffffffff05067836 */ /* 0x000fe40000000000 */
[----:B------:R-:W-:Y:S01]  /*0680*/  ISETP.NE.AND P1, PT, R0, 0x3, PT ;  /* 0x000000030000780c */ /* 0x000fe20003f25270 */
[----:B-----5:R-:W-:Y:S01]  /*0690*/  IMAD R9, R7, R24, R4 ;  /* 0x0000001807097224 */ /* 0x020fe200078e0204 */
[----:B------:R-:W-:-:S02]  /*06a0*/  ISETP.LT.U32.AND P0, PT, R23, 0x2, !P0 ;  /* 0x000000021700780c */ /* 0x000fc40004701070 */
[----:B------:R-:W-:Y:S01]  /*06b0*/  ISETP.EQ.OR P1, PT, R0, RZ, !P1 ;  /* 0x000000ff0000720c */ /* 0x000fe20004f22670 */
[----:B------:R-:W0:Y:S02]  /*06c0*/  FENCE.VIEW.ASYNC.S ;  /* 0x00000000000073c6 */ /* 0x000e240000000000 */
[----:B0-----:R0:W1:Y:S01]  /*06d0*/  @!UP0 SYNCS.EXCH.64 URZ, [UR6+0x40], UR4 ;  /* 0x00004004063f85b2 */ /* 0x0010620008000100 */
[----:B------:R-:W-:Y:S02]  /*06e0*/  @P4 LEA.HI R2, R23, R23, RZ, 0x1 ;  /* 0x0000001717024211 */ /* 0x000fe400078f08ff */
[----:B------:R-:W-:Y:S02]  /*06f0*/  ISETP.EQ.AND P1, PT, R5, RZ, P1 ;  /* 0x000000ff0500720c */ /* 0x000fe40000f22270 */
[----:B------:R-:W-:Y:S02]  /*0700*/  @P4 SHF.R.S32.HI R2, RZ, 0x1, R2 ;  /* 0x00000001ff024819 */ /* 0x000fe40000011402 */
[----:B------:R-:W-:-:S02]  /*0710*/  ISETP.GE.U32.AND P6, PT, R6, 0x2, PT ;  /* 0x000000020600780c */ /* 0x000fc40003fc6070 */
[----:B------:R-:W-:Y:S02]  /*0720*/  @P4 ISETP.NE.AND P5, PT, R2, R9, PT ;  /* 0x000000090200420c */ /* 0x000fe40003fa5270 */
[----:B------:R-:W-:Y:S02]  /*0730*/  SEL R9, RZ, 0x1, !P0 ;  /* 0x00000001ff097807 */ /* 0x000fe40004000000 */
[----:B------:R-:W-:Y:S02]  /*0740*/  @P4 SEL R22, RZ, 0x1, P5 ;  /* 0x00000001ff164807 */ /* 0x000fe40002800000 */
[----:B------:R-:W-:Y:S01]  /*0750*/  SEL R19, RZ, 0x1, !P1 ;  /* 0x00000001ff137807 */ /* 0x000fe20004800000 */
[----:B------:R0:W2:Y:S01]  /*0760*/  @!UP1 SYNCS.EXCH.64 URZ, [UR6+0x48], UR4 ;  /* 0x00004804063f95b2 */ /* 0x0000a20008000100 */
[----:B------:R-:W-:Y:S01]  /*0770*/  LOP3.LUT R22, R22, R9, RZ, 0xc0, !PT ;  /* 0x0000000916167212 */ /* 0x000fe200078ec0ff */
[----:B------:R-:W-:Y:S01]  /*0780*/  NOP ;  /* 0x0000000000007918 */ /* 0x000fe20000000000 */
[----:B------:R-:W-:Y:S01]  /*0790*/  SEL R19, R19, 0x2, P6 ;  /* 0x0000000213137807 */ /* 0x000fe20003000000 */
[----:B------:R-:W-:Y:S06]  /*07a0*/  @!P2 BRA `(.L_x_3) ;  /* 0x000000000008a947 */ /* 0x000fec0003800000 */
[----:B-12-4-:R-:W-:Y:S01]  /*07b0*/  UCGABAR_ARV ;  /* 0x00000000000079c7 */ /* 0x016fe20008000000 */
[----:B------:R-:W-:Y:S05]  /*07c0*/  BRA `(.L_x_4) ;  /* 0x0000000000047947 */ /* 0x000fea0003800000 */
.L_x_3:
[----:B-12-4-:R-:W-:Y:S01]  /*07d0*/  NOP ;  /* 0x0000000000007918 */ /* 0x016fe20000000000 */
.L_x_4:
[----:B------:R-:W1:Y:S01]  /*07e0*/  LDC R2, c[0x0][0x65c] ;  /* 0x00019700ff027b82 */ /* 0x000e620000000800 */
[----:B------:R-:W-:Y:S02]  /*07f0*/  IMAD.U32 R8, RZ, RZ, UR8 ;  /* 0x00000008ff087e24 */ /* 0x000fe4000f8e00ff */
[----:B------:R-:W-:Y:S01]  /*0800*/  IMAD.MOV.U32 R9, RZ, RZ, RZ ;  /* 0x000000ffff097224 */ /* 0x000fe200078e00ff */
[----:B-1----:R-:W-:-:S04]  /*0810*/  ISETP.NE.AND P1, PT, R2, 0x1, PT ;  /* 0x000000010200780c */ /* 0x002fc80003f25270 */
[----:B------:R-:W-:-:S09]  /*0820*/  P2R R5, PR, RZ, 0x2 ;  /* 0x00000002ff057803 */ /* 0x000fd20000000000 */
[----:B------:R-:W1:Y:S01]  /*0830*/  @P1 LDC R17, c[0x0][0x10] ;  /* 0x00000400ff111b82 */ /* 0x000e620000000800 */
[----:B------:R-:W-:Y:S02]  /*0840*/  @P1 IMAD.MOV.U32 R5, RZ, RZ, RZ ;  /* 0x000000ffff051224 */ /* 0x000fe400078e00ff */
[----:B------:R-:W-:-:S05]  /*0850*/  @P1 IMAD.MOV.U32 R13, RZ, RZ, RZ ;  /* 0x000000ffff0d1224 */ /* 0x000fca00078e00ff */
[----:B------:R-:W2:Y:S01]  /*0860*/  @!P1 LDC R11, c[0x0][0xc] ;  /* 0x00000300ff0b9b82 */ /* 0x000ea20000000800 */
[----:B-1----:R-:W-:-:S04]  /*0870*/  @P1 IMAD.WIDE.U32 R16, R17, UR8, R4 ;  /* 0x0000000811101c25 */ /* 0x002fc8000f8e0004 */
[----:B------:R-:W-:Y:S02]  /*0880*/  @P1 IMAD.IADD R17, R17, 0x1, R13 ;  /* 0x0000000111111824 */ /* 0x000fe400078e020d */
[----:B--2---:R-:W-:-:S04]  /*0890*/  @!P1 IMAD.WIDE.U32 R8, R4, R11, R8 ;  /* 0x0000000b04089225 */ /* 0x004fc800078e0008 */
[----:B------:R-:W-:Y:S02]  /*08a0*/  @!P1 IMAD.MOV.U32 R16, RZ, RZ, R8 ;  /* 0x000000ffff109224 */ /* 0x000fe400078e0008 */
[----:B------:R-:W-:Y:S01]  /*08b0*/  @!P1 IMAD.MOV.U32 R17, RZ, RZ, R9 ;  /* 0x000000ffff119224 */ /* 0x000fe200078e0009 */
[----:B------:R-:W-:Y:S06]  /*08c0*/  @!P2 BRA `(.L_x_5) ;  /* 0x00000000000ca947 */ /* 0x000fec0003800000 */
[----:B------:R-:W-:Y:S01]  /*08d0*/  UCGABAR_WAIT ;  /* 0x0000000000007dc7 */ /* 0x000fe20008000000 */
[----:B------:R-:W-:Y:S01]  /*08e0*/  CCTL.IVALL ;  /* 0x00000000ff00798f */ /* 0x000fe20002000000 */
[----:B------:R-:W-:Y:S05]  /*08f0*/  BRA `(.L_x_6) ;  /* 0x0000000000047947 */ /* 0x000fea0003800000 */
.L_x_5:
[----:B------:R-:W-:Y:S06]  /*0900*/  BAR.SYNC.DEFER_BLOCKING 0x0 ;  /* 0x0000000000007b1d */ /* 0x000fec0000010000 */
.L_x_6:
[----:B------:R-:W-:Y:S05]  /*0910*/  @!P3 BRA `(.L_x_7) ;  /* 0x0000005c001cb947 */ /* 0x000fea0003800000 */
[----:B------:R-:W-:-:S13]  /*0920*/  ISETP.GT.U32.AND P0, PT, R6, 0x1, PT ;  /* 0x000000010600780c */ /* 0x000fda0003f04070 */
[----:B0-----:R-:W-:Y:S05]  /*0930*/  @P0 EXIT ;  /* 0x000000000000094d */ /* 0x001fea0003800000 */
[----:B------:R-:W-:Y:S01]  /*0940*/  ULDC.64 UR4, c[0x0][0x650] ;  /* 0x0001940000047ab9 */ /* 0x000fe20000000a00 */
[----:B------:R-:W-:Y:S01]  /*0950*/  PRMT R0, RZ, 0x7610, R0 ;  /* 0x00007610ff007816 */ /* 0x000fe20000000000 */
[----:B------:R-:W-:Y:S01]  /*0960*/  IMAD.MOV.U32 R92, RZ, RZ, -0x1 ;  /* 0xffffffffff5c7424 */ /* 0x000fe200078e00ff */
[----:B------:R-:W-:Y:S01]  /*0970*/  ISETP.GE.U32.AND P0, PT, R16, UR4, PT ;  /* 0x0000000410007c0c */ /* 0x000fe2000bf06070 */
[----:B------:R-:W-:Y:S02]  /*0980*/  IMAD.MOV.U32 R93, RZ, RZ, -0x1 ;  /* 0xffffffffff5d7424 */ /* 0x000fe400078e00ff */
[----:B------:R-:W-:Y:S01]  /*0990*/  IMAD.MOV.U32 R91, RZ, RZ, -0x1 ;  /* 0xffffffffff5b7424 */ /* 0x000fe200078e00ff */
[----:B------:R-:W-:-:S13]  /*09a0*/  ISETP.GE.U32.AND.EX P0, PT, R17, UR5, PT, P0 ;  /* 0x0000000511007c0c */ /* 0x000fda000bf06100 */
[----:B------:R-:W-:Y:S05]  /*09b0*/  @P0 BRA `(.L_x_8) ;  /* 0x0000000400280947 */ /* 0x000fea0003800000 */
[----:B------:R-:W0:Y:S01]  /*09c0*/  LDC.64 R20, c[0x0][0x628] ;  /* 0x00018a00ff147b82 */ /* 0x000e220000000a00 */
[----:B------:R-:W-:Y:S02]  /*09d0*/  IMAD.MOV.U32 R8, RZ, RZ, R16 ;  /* 0x000000ffff087224 */ /* 0x000fe400078e0010 */
[----:B------:R-:W-:-:S05]  /*09e0*/  IMAD.MOV.U32 R9, RZ, RZ, R17 ;  /* 0x000000ffff097224 */ /* 0x000fca00078e0011 */
[----:B------:R-:W1:Y:S08]  /*09f0*/  LDC R0, c[0x0][0x630] ;  /* 0x00018c00ff007b82 */ /* 0x000e700000000800 */
[----:B------:R-:W2:Y:S01]  /*0a00*/  LDC.64 R26, c[0x0][0x620] ;  /* 0x00018800ff1a7b82 */ /* 0x000ea20000000a00 */
[----:B0-----:R-:W-:-:S04]  /*0a10*/  ISETP.NE.U32.AND P0, PT, R20, RZ, PT ;  /* 0x000000ff1400720c */ /* 0x001fc80003f05070 */
[----:B------:R-:W-:-:S13]  /*0a20*/  ISETP.NE.AND.EX P0, PT, R21, RZ, PT, P0 ;  /* 0x000000ff1500720c */ /* 0x000fda0003f05300 */
[----:B-12---:R-:W-:Y:S05]  /*0a30*/  @!P0 BRA `(.L_x_9) ;  /* 0x0000000000288947 */ /* 0x006fea0003800000 */
[----:B------:R-:W0:Y:S02]  /*0a40*/  LDC R13, c[0x0][0x634] ;  /* 0x00018d00ff0d7b82 */ /* 0x000e240000000800 */
[----:B0-----:R-:W-:-:S05]  /*0a50*/  IADD3 R13, P0, R16, R13, RZ ;  /* 0x0000000d100d7210 */ /* 0x001fca0007f1e0ff */
[----:B------:R-:W-:-:S04]  /*0a60*/  IMAD.X R15, RZ, RZ, R17, P0 ;  /* 0x000000ffff0f7224 */ /* 0x000fc800000e0611 */
[----:B------:R-:W-:-:S04]  /*0a70*/  IMAD.WIDE.U32 R8, R15, R20, RZ ;  /* 0x000000140f087225 */ /* 0x000fc800078e00ff */
[----:B------:R-:W-:-:S04]  /*0a80*/  IMAD.WIDE.U32 R10, P0, R13, R21, R8 ;  /* 0x000000150d0a7225 */ /* 0x000fc80007800008 */
[----:B------:R-:W-:-:S04]  /*0a90*/  IMAD.WIDE.U32 R8, R13, R20, RZ ;  /* 0x000000140d087225 */ /* 0x000fc800078e00ff */
[----:B------:R-:W-:Y:S01]  /*0aa0*/  IMAD.X R13, RZ, RZ, RZ, P0 ;  /* 0x000000ffff0d7224 */ /* 0x000fe200000e06ff */
[----:B------:R-:W-:Y:S01]  /*0ab0*/  IADD3 RZ, P0, R9, R10, RZ ;  /* 0x0000000a09ff7210 */ /* 0x000fe20007f1e0ff */
[----:B------:R-:W-:-:S04]  /*0ac0*/  IMAD.MOV.U32 R12, RZ, RZ, R11 ;  /* 0x000000ffff0c7224 */ /* 0x000fc800078e000b */
[----:B------:R-:W-:-:S08]  /*0ad0*/  IMAD.WIDE.U32.X R8, R15, R21, R12, P0 ;  /* 0x000000150f087225 */ /* 0x000fd000000e040c */
.L_x_9:
[----:B------:R-:W0:Y:S01]  /*0ae0*/  LDC.64 R20, c[0x0][0x640] ;  /* 0x00019000ff147b82 */ /* 0x000e220000000a00 */
[--C-:B------:R-:W-:Y:S01]  /*0af0*/  SHF.R.U64 R91, R8, R0, R9.reuse ;  /* 0x00000000085b7219 */ /* 0x100fe20000001209 */
[----:B------:R-:W-:Y:S01]  /*0b00*/  IMAD R28, R7, R24, R4 ;  /* 0x00000018071c7224 */ /* 0x000fe200078e0204 */
[----:B------:R-:W-:Y:S01]  /*0b10*/  SHF.R.U32.HI R0, RZ, R0, R9 ;  /* 0x00000000ff007219 */ /* 0x000fe20000011609 */
[----:B------:R-:W-:Y:S01]  /*0b20*/  IMAD.MOV.U32 R25, RZ, RZ, 0x1 ;  /* 0x00000001ff197424 */ /* 0x000fe200078e00ff */
[----:B------:R-:W-:-:S03]  /*0b30*/  IADD3 R5, P0, RZ, -R91, RZ ;  /* 0x8000005bff057210 */ /* 0x000fc60007f1e0ff */
[----:B------:R-:W1:Y:S02]  /*0b40*/  LDC R6, c[0x0][0x618] ;  /* 0x00018600ff067b82 */ /* 0x000e640000000800 */
[----:B------:R-:W-:-:S04]  /*0b50*/  IMAD.X R9, RZ, RZ, ~R0, P0 ;  /* 0x000000ffff097224 */ /* 0x000fc800000e0e00 */
[-C--:B------:R-:W-:Y:S02]  /*0b60*/  IMAD R0, R9, R26.reuse, RZ ;  /* 0x0000001a09007224 */ /* 0x080fe400078e02ff */
[----:B------:R-:W2:Y:S01]  /*0b70*/  LDC R11, c[0x0][0x608] ;  /* 0x00018200ff0b7b82 */ /* 0x000ea20000000800 */
[----:B------:R-:W-:-:S04]  /*0b80*/  IMAD.WIDE.U32 R8, R5, R26, R16 ;  /* 0x0000001a05087225 */ /* 0x000fc800078e0010 */
[----:B------:R-:W-:-:S03]  /*0b90*/  IMAD R5, R5, R27, R0 ;  /* 0x0000001b05057224 */ /* 0x000fc600078e0200 */
[----:B------:R-:W3:Y:S01]  /*0ba0*/  LDC R12, c[0x0][0x658] ;  /* 0x00019600ff0c7b82 */ /* 0x000ee20000000800 */
[----:B0-----:R-:W-:Y:S01]  /*0bb0*/  ISETP.NE.U32.AND P0, PT, R20, RZ, PT ;  /* 0x000000ff1400720c */ /* 0x001fe20003f05070 */
[----:B------:R-:W-:Y:S02]  /*0bc0*/  IMAD.IADD R5, R9, 0x1, R5 ;  /* 0x0000000109057824 */ /* 0x000fe400078e0205 */
[----:B------:R-:W-:Y:S01]  /*0bd0*/  IMAD.MOV.U32 R9, RZ, RZ, -0x1 ;  /* 0xffffffffff097424 */ /* 0x000fe200078e00ff */
[----:B------:R-:W-:-:S03]  /*0be0*/  ISETP.NE.AND.EX P0, PT, R21, RZ, PT, P0 ;  /* 0x000000ff1500720c */ /* 0x000fc60003f05300 */
[----:B------:R-:W0:Y:S01]  /*0bf0*/  LDC R15, c[0x0][0x600] ;  /* 0x00018000ff0f7b82 */ /* 0x000e220000000800 */
[-CC-:B-1----:R-:W-:Y:S02]  /*0c00*/  SHF.R.U64 R13, R8, R6.reuse, R5.reuse ;  /* 0x00000006080d7219 */ /* 0x182fe40000001205 */
[----:B------:R-:W-:-:S05]  /*0c10*/  SHF.R.U32.HI R0, RZ, R6, R5 ;  /* 0x00000006ff007219 */ /* 0x000fca0000011605 */
[----:B------:R-:W1:Y:S01]  /*0c20*/  LDC R14, c[0x0][0x648] ;  /* 0x00019200ff0e7b82 */ /* 0x000e620000000800 */
[-CC-:B--2---:R-:W-:Y:S02]  /*0c30*/  SHF.R.U64 R29, R13, R11.reuse, R0.reuse ;  /* 0x0000000b0d1d7219 */ /* 0x184fe40000001200 */
[----:B------:R-:W-:-:S05]  /*0c40*/  SHF.R.U32.HI R5, RZ, R11, R0 ;  /* 0x0000000bff057219 */ /* 0x000fca0000011600 */
[----:B------:R-:W2:Y:S01]  /*0c50*/  LDC R26, c[0x0][0x638] ;  /* 0x00018e00ff1a7b82 */ /* 0x000ea20000000800 */
[-CC-:B---3--:R-:W-:Y:S02]  /*0c60*/  SHF.R.U64 R24, R29, R12.reuse, R5.reuse ;  /* 0x0000000c1d187219 */ /* 0x188fe40000001205 */
[-C--:B------:R-:W-:Y:S02]  /*0c70*/  SHF.L.U32 R0, R9, R12.reuse, RZ ;  /* 0x0000000c09007219 */ /* 0x080fe400000006ff */
[----:B------:R-:W-:Y:S01]  /*0c80*/  SHF.R.U32.HI R5, RZ, R12, R5 ;  /* 0x0000000cff057219 */ /* 0x000fe20000011605 */
[----:B------:R-:W-:Y:S01]  /*0c90*/  IMAD.MOV.U32 R4, RZ, RZ, R24 ;  /* 0x000000ffff047224 */ /* 0x000fe200078e0018 */
[----:B------:R-:W-:Y:S01]  /*0ca0*/  LOP3.LUT R10, RZ, R0, RZ, 0x33, !PT ;  /* 0x00000000ff0a7212 */ /* 0x000fe200078e33ff */
[----:B------:R-:W3:Y:S01]  /*0cb0*/  LDC R27, c[0x0][0x610] ;  /* 0x00018400ff1b7b82 */ /* 0x000ee20000000800 */
[----:B------:R-:W-:Y:S05]  /*0cc0*/  @!P0 BRA `(.L_x_10) ;  /* 0x0000000000288947 */ /* 0x000fea0003800000 */
[----:B------:R-:W4:Y:S02]  /*0cd0*/  LDC R9, c[0x0][0x64c] ;  /* 0x00019300ff097b82 */ /* 0x000f240000000800 */
[----:B----4-:R-:W-:-:S05]  /*0ce0*/  IADD3 R9, P0, R24, R9, RZ ;  /* 0x0000000918097210 */ /* 0x010fca0007f1e0ff */
        /* <DEDUP_REMOVED lines=8> */
.L_x_10:
[----:B-1----:R-:W-:Y:S01]  /*0d70*/  SHF.R.U64 R4, R4, R14, R5 ;  /* 0x0000000e04047219 */ /* 0x002fe20000001205 */
[----:B0-----:R-:W-:Y:S01]  /*0d80*/  VIADD R6, R15, 0xffffffff ;  /* 0xffffffff0f067836 */ /* 0x001fe20000000000 */
[----:B------:R-:W-:Y:S02]  /*0d90*/  SHF.L.U32 R0, R25, R12, RZ ;  /* 0x0000000c19007219 */ /* 0x000fe400000006ff */
[----:B------:R-:W-:Y:S01]  /*0da0*/  LOP3.LUT R5, R29, R10, RZ, 0xc0, !PT ;  /* 0x0000000a1d057212 */ /* 0x000fe200078ec0ff */
[----:B------:R-:W-:Y:S01]  /*0db0*/  IMAD.MOV R7, RZ, RZ, -R4 ;  /* 0x000000ffff077224 */ /* 0x000fe200078e0a04 */
[----:B------:R-:W-:Y:S02]  /*0dc0*/  SEL R3, R3, R28, !P1 ;  /* 0x0000001c03037207 */ /* 0x000fe40004800000 */
[----:B------:R-:W-:Y:S01]  /*0dd0*/  LOP3.LUT R6, R13, R6, RZ, 0xc0, !PT ;  /* 0x000000060d067212 */ /* 0x000fe200078ec0ff */
[----:B------:R-:W-:Y:S02]  /*0de0*/  IMAD R4, R0, R4, R5 ;  /* 0x0000000400047224 */ /* 0x000fe400078e0205 */
[----:B--2---:R-:W-:-:S02]  /*0df0*/  IMAD R0, R7, R26, R24 ;  /* 0x0000001a07007224 */ /* 0x004fc400078e0218 */
[----:B---3--:R-:W-:Y:S02]  /*0e00*/  IMAD R3, R4, R27, R3 ;  /* 0x0000001b04037224 */ /* 0x008fe400078e0203 */
[----:B------:R-:W-:Y:S02]  /*0e10*/  IMAD R92, R0, R15, R6 ;  /* 0x0000000f005c7224 */ /* 0x000fe400078e0206 */
[----:B------:R-:W-:-:S03]  /*0e20*/  IMAD.MOV.U32 R4, RZ, RZ, 0x1 ;  /* 0x00000001ff047424 */ /* 0x000fc600078e00ff */
[----:B------:R-:W-:Y:S02]  /*0e30*/  SEL R93, R92, R3, !P1 ;  /* 0x000000035c5d7207 */ /* 0x000fe40004800000 */
[----:B------:R-:W-:Y:S02]  /*0e40*/  PRMT R0, R4, 0x7610, R0 ;  /* 0x0000761004007816 */ /* 0x000fe40000000000 */
[----:B------:R-:W-:-:S07]  /*0e50*/  SEL R92, R3, R92, !P1 ;  /* 0x0000005c035c7207 */ /* 0x000fce0004800000 */
.L_x_8:
[----:B------:R-:W-:-:S08]  /*0e60*/  NOP ;  /* 0x0000000000007918 */ /* 0x000fd00000000000 */
[----:B------:R-:W0:Y:S02]  /*0e70*/  USETMAXREG.TRY_ALLOC.CTAPOOL UP0, 0xe8 ;  /* 0x000000e8000079c8 */ /* 0x000e240008000600 */
[----:B0-----:R-:W-:-:S13]  /*0e80*/  PLOP3.LUT P0, PT, PT, PT, UP0, 0x80, 0x0 ;  /* 0x000000000000781c */ /* 0x001fda0003f0f008 */
[----:B------:R-:W-:Y:S05]  /*0e90*/  @!P0 BRA `(.L_x_8) ;  /* 0xfffffffc00f08947 */ /* 0x000fea000383ffff */
[----:B------:R-:W-:Y:S01]  /*0ea0*/  ULDC.64 UR4, c[0x0][0x598] ;  /* 0x0001660000047ab9 */ /* 0x000fe20000000a00 */
[----:B------:R-:W-:Y:S01]  /*0eb0*/  ULDC.64 UR36, c[0x0][0x208] ;  /* 0x0000820000247ab9 */ /* 0x000fe20000000a00 */
[----:B------:R-:W-:-:S04]  /*0ec0*/  ISETP.NE.U32.AND P0, PT, RZ, UR4, PT ;  /* 0x00000004ff007c0c */ /* 0x000fc8000bf05070 */
[----:B------:R-:W-:-:S13]  /*0ed0*/  ISETP.NE.AND.EX P0, PT, RZ, UR5, PT, P0 ;  /* 0x00000005ff007c0c */ /* 0x000fda000bf05300 */
[----:B------:R-:W-:Y:S05]  /*0ee0*/  @!P0 BRA `(.L_x_11) ;  /* 0x00000000001c8947 */ /* 0x000fea0003800000 */
[----:B------:R-:W0:Y:S02]  /*0ef0*/  LDC.64 R4, c[0x0][0x598] ;  /* 0x00016600ff047b82 */ /* 0x000e240000000a00 */
[----:B0-----:R-:W2:Y:S02]  /*0f00*/  LDG.E.64 R4, desc[UR36][R4.64] ;  /* 0x0000002404047981 */ /* 0x001ea4000c1e1b00 */
[----:B--2---:R-:W-:-:S04]  /*0f10*/  ISETP.NE.U32.AND P0, PT, R4, RZ, PT ;  /* 0x000000ff0400720c */ /* 0x004fc80003f05070 */
[----:B------:R-:W-:-:S13]  /*0f20*/  ISETP.NE.AND.EX P0, PT, R5, RZ, PT, P0 ;  /* 0x000000ff0500720c */ /* 0x000fda0003f05300 */
[----:B------:R-:W-:Y:S05]  /*0f30*/  @!P0 BRA `(.L_x_11) ;  /* 0x0000000000088947 */ /* 0x000fea0003800000 */
[----:B------:R0:W5:Y:S01]  /*0f40*/  LD.E R88, desc[UR36][R4.64] ;  /* 0x0000002404587980 */ /* 0x000162000c101900 */
[----:B------:R-:W-:Y:S05]  /*0f50*/  BRA `(.L_x_12) ;  /* 0x0000000000247947 */ /* 0x000fea0003800000 */
.L_x_11:
[----:B------:R-:W-:Y:S02]  /*0f60*/  ULDC.64 UR4, c[0x0][0x588] ;  /* 0x0001620000047ab9 */ /* 0x000fe40000000a00 */
[----:B------:R-:W-:-:S04]  /*0f70*/  ISETP.NE.U32.AND P0, PT, RZ, UR4, PT ;  /* 0x00000004ff007c0c */ /* 0x000fc8000bf05070 */
[----:B------:R-:W-:-:S13]  /*0f80*/  ISETP.NE.AND.EX P0, PT, RZ, UR5, PT, P0 ;  /* 0x00000005ff007c0c */ /* 0x000fda000bf05300 */
[----:B------:R-:W-:Y:S05]  /*0f90*/  @!P0 BRA `(.L_x_13) ;  /* 0x00000000000c8947 */ /* 0x000fea0003800000 */
[----:B------:R-:W0:Y:S02]  /*0fa0*/  LDC.64 R88, c[0x0][0x588] ;  /* 0x00016200ff587b82 */ /* 0x000e240000000a00 */
[----:B0-----:R1:W5:Y:S01]  /*0fb0*/  LDG.E R88, desc[UR36][R88.64] ;  /* 0x0000002458587981 */ /* 0x001362000c1e1900 */
[----:B------:R-:W-:Y:S05]  /*0fc0*/  BRA `(.L_x_12) ;  /* 0x0000000000087947 */ /* 0x000fea0003800000 */
.L_x_13:
[----:B------:R-:W-:Y:S02]  /*0fd0*/  ULDC UR4, c[0x0][0x580] ;  /* 0x0001600000047ab9 */ /* 0x000fe40000000800 */
[----:B------:R-:W-:-:S07]  /*0fe0*/  IMAD.U32 R88, RZ, RZ, UR4 ;  /* 0x00000004ff587e24 */ /* 0x000fce000f8e00ff */
.L_x_12:
[----:B------:R-:W-:Y:S02]  /*0ff0*/  ULDC.64 UR4, c[0x0][0x5a0] ;  /* 0x0001680000047ab9 */ /* 0x000fe40000000a00 */
[----:B------:R-:W-:-:S04]  /*1000*/  ISETP.NE.U32.AND P0, PT, RZ, UR4, PT ;  /* 0x00000004ff007c0c */ /* 0x000fc8000bf05070 */
[----:B------:R-:W-:-:S13]  /*1010*/  ISETP.NE.AND.EX P0, PT, RZ, UR5, PT, P0 ;  /* 0x00000005ff007c0c */ /* 0x000fda000bf05300 */
[----:B------:R-:W-:Y:S05]  /*1020*/  @!P0 BRA `(.L_x_14) ;  /* 0x00000000001c8947 */ /* 0x000fea0003800000 */
[----:B0-----:R-:W0:Y:S02]  /*1030*/  LDC.64 R4, c[0x0][0x5a0] ;  /* 0x00016800ff047b82 */ /* 0x001e240000000a00 */
[----:B0-----:R-:W2:Y:S02]  /*1040*/  LDG.E.64 R4, desc[UR36][R4.64] ;  /* 0x0000002404047981 */ /* 0x001ea4000c1e1b00 */
[----:B--2---:R-:W-:-:S04]  /*1050*/  ISETP.NE.U32.AND P0, PT, R4, RZ, PT ;  /* 0x000000ff0400720c */ /* 0x004fc80003f05070 */
[----:B------:R-:W-:-:S13]  /*1060*/  ISETP.NE.AND.EX P0, PT, R5, RZ, PT, P0 ;  /* 0x000000ff0500720c */ /* 0x000fda0003f05300 */
[----:B------:R-:W-:Y:S05]  /*1070*/  @!P0 BRA `(.L_x_14) ;  /* 0x0000000000088947 */ /* 0x000fea0003800000 */
[----:B-1----:R0:W5:Y:S01]  /*1080*/  LD.E R89, desc[UR36][R4.64] ;  /* 0x0000002404597980 */ /* 0x002162000c101900 */
[----:B------:R-:W-:Y:S05]  /*1090*/  BRA `(.L_x_15) ;  /* 0x0000000000247947 */ /* 0x000fea0003800000 */
.L_x_14:
[----:B------:R-:W-:Y:S02]  /*10a0*/  ULDC.64 UR4, c[0x0][0x590] ;  /* 0x0001640000047ab9 */ /* 0x000fe40000000a00 */
[----:B------:R-:W-:-:S04]  /*10b0*/  ISETP.NE.U32.AND P0, PT, RZ, UR4, PT ;  /* 0x00000004ff007c0c */ /* 0x000fc8000bf05070 */
[----:B------:R-:W-:-:S13]  /*10c0*/  ISETP.NE.AND.EX P0, PT, RZ, UR5, PT, P0 ;  /* 0x00000005ff007c0c */ /* 0x000fda000bf05300 */
[----:B------:R-:W-:Y:S05]  /*10d0*/  @!P0 BRA `(.L_x_16) ;  /* 0x00000000000c8947 */ /* 0x000fea0003800000 */
[----:B0-----:R-:W1:Y:S02]  /*10e0*/  LDC.64 R4, c[0x0][0x590] ;  /* 0x00016400ff047b82 */ /* 0x001e640000000a00 */
[----:B-1----:R1:W5:Y:S01]  /*10f0*/  LDG.E R89, desc[UR36][R4.64] ;  /* 0x0000002404597981 */ /* 0x002362000c1e1900 */
[----:B------:R-:W-:Y:S05]  /*1100*/  BRA `(.L_x_15) ;  /* 0x0000000000087947 */ /* 0x000fea0003800000 */
.L_x_16:
[----:B------:R-:W-:Y:S02]  /*1110*/  ULDC UR4, c[0x0][0x584] ;  /* 0x0001610000047ab9 */ /* 0x000fe40000000800 */
[----:B-1----:R-:W-:-:S07]  /*1120*/  IMAD.U32 R89, RZ, RZ, UR4 ;  /* 0x00000004ff597e24 */ /* 0x002fce000f8e00ff */
.L_x_15:
[----:B------:R-:W-:-:S13]  /*1130*/  LOP3.LUT P0, RZ, R0, 0xff, RZ, 0xc0, !PT ;  /* 0x000000ff00ff7812 */ /* 0x000fda000780c0ff */
[----:B------:R-:W-:Y:S05]  /*1140*/  @!P0 EXIT ;  /* 0x000000000000894d */ /* 0x000fea0003800000 */
[----:B------:R-:W-:Y:S01]  /*1150*/  ULDC UR4, c[0x0][0x28c] ;  /* 0x0000a30000047ab9 */ /* 0x000fe20000000800 */
[----:B------:R-:W-:Y:S01]  /*1160*/  LOP3.LUT R90, R19, 0x1, RZ, 0xfc, !PT ;  /* 0x00000001135a7812 */ /* 0x000fe200078efcff */
[----:B------:R-:W-:Y:S01]  /*1170*/  UIADD3 UR4, UR4, 0x1f, URZ ;  /* 0x0000001f04047890 */ /* 0x000fe2000fffe03f */
[----:B------:R-:W-:Y:S01]  /*1180*/  UMOV UR38, URZ ;  /* 0x0000003f00267c82 */ /* 0x000fe20008000000 */
[----:B------:R-:W-:Y:S02]  /*1190*/  UMOV UR39, URZ ;  /* 0x0000003f00277c82 */ /* 0x000fe40008000000 */
[----:B------:R-:W-:-:S04]  /*11a0*/  USHF.R.S32.HI UR5, URZ, 0x1f, UR4 ;  /* 0x0000001f3f057899 */ /* 0x000fc80008011404 */
[----:B------:R-:W-:-:S04]  /*11b0*/  ULEA.HI UR5, UR5, UR4, URZ, 0x5 ;  /* 0x0000000405057291 */ /* 0x000fc8000f8f283f */
[----:B------:R-:W-:-:S12]  /*11c0*/  USHF.R.S32.HI UR40, URZ, 0x5, UR5 ;  /* 0x000000053f287899 */ /* 0x000fd80008011405 */
.L_x_164:
[----:B------:R-:W-:Y:S01]  /*11d0*/  LOP3.LUT R0, R18, 0x80, RZ, 0xc0, !PT ;  /* 0x0000008012007812 */ /* 0x000fe200078ec0ff */
[----:B--2---:R-:W2:Y:S01]  /*11e0*/  S2UR UR7, SR_CgaCtaId ;  /* 0x00000000000779c3 */ /* 0x004ea20000008800 */
[----:B------:R-:W-:Y:S02]  /*11f0*/  UMOV UR6, 0x400 ;  /* 0x0000040000067882 */ /* 0x000fe40000000000 */
[----:B------:R-:W-:-:S06]  /*1200*/  SHF.R.U32.HI R0, RZ, 0x7, R0 ;  /* 0x00000007ff007819 */ /* 0x000fcc0000011600 */
[----:B---3--:R-:W3:Y:S01]  /*1210*/  SHFL.IDX PT, R0, R0, RZ, 0x1f ;  /* 0x00001fff00007589 */ /* 0x008ee200000e0000 */
[----:B--2---:R-:W-:Y:S01]  /*1220*/  ULEA UR6, UR7, UR6, 0x18 ;  /* 0x0000000607067291 */ /* 0x004fe2000f8ec03f */
[----:B---3--:R-:W-:-:S13]  /*1230*/  R2UR UR4, R0 ;  /* 0x00000000000472ca */ /* 0x008fda00000e0000 */
[----:B------:R-:W-:-:S04]  /*1240*/  ULEA.HI UR5, UR4, UR4, URZ, 0x1 ;  /* 0x0000000404057291 */ /* 0x000fc8000f8f083f */
[----:B------:R-:W-:-:S04]  /*1250*/  ULOP3.LUT UR5, UR5, 0xffffe, URZ, 0xc0, !UPT ;  /* 0x000ffffe05057892 */ /* 0x000fc8000f8ec03f */
[----:B------:R-:W-:-:S03]  /*1260*/  UIADD3 UR5, UR4, -UR5, URZ ;  /* 0x8000000504057290 */ /* 0x000fc6000fffe03f */
[----:B------:R-:W-:Y:S01]  /*1270*/  ULDC UR4, c[0x0][0x28c] ;  /* 0x0000a30000047ab9 */ /* 0x000fe20000000800 */
[----:B------:R-:W-:Y:S01]  /*1280*/  ULEA UR5, UR5, UR6, 0xc ;  /* 0x0000000605057291 */ /* 0x000fe2000f8e603f */
[----:B------:R-:W-:-:S03]  /*1290*/  ISETP.LT.AND P0, PT, RZ, UR4, PT ;  /* 0x00000004ff007c0c */ /* 0x000fc6000bf01270 */
[----:B------:R-:W-:-:S04]  /*12a0*/  UIADD3 UR5, UR5, 0x100, URZ ;  /* 0x0000010005057890 */ /* 0x000fc8000fffe03f */
[----:B------:R-:W-:-:S04]  /*12b0*/  USHF.R.U32.HI UR5, URZ, 0x4, UR5 ;  /* 0x000000043f057899 */ /* 0x000fc80008011605 */
[----:B------:R-:W-:Y:S02]  /*12c0*/  ULOP3.LUT UR41, UR5, 0x3fff, URZ, 0xc0, !UPT ;  /* 0x00003fff05297892 */ /* 0x000fe4000f8ec03f */
[----:B-1--45:R-:W-:Y:S10]  /*12d0*/  @P0 BRA `(.L_x_17) ;  /* 0x0000000000400947 */ /* 0x032ff40003800000 */
[----:B------:R-:W-:Y:S01]  /*12e0*/  MOV R0, 0x0 ;  /* 0x0000000000007802 */ /* 0x000fe20000000f00 */
[----:B------:R-:W-:Y:S01]  /*12f0*/  ULDC.64 UR4, c[0x4][0x68] ;  /* 0x01001a0000047ab9 */ /* 0x000fe20000000a00 */
[----:B------:R-:W-:Y:S01]  /*1300*/  ULDC.64 UR6, c[0x4][0x8] ;  /* 0x0100020000067ab9 */ /* 0x000fe20000000a00 */
[----:B01----:R-:W-:Y:S01]  /*1310*/  IMAD.U32 R4, RZ, RZ, UR4 ;  /* 0x00000004ff047e24 */ /* 0x003fe2000f8e00ff */
[----:B------:R0:W1:Y:S01]  /*1320*/  LDC.64 R14, c[0x4][R0] ;  /* 0x01000000000e7b82 */ /* 0x0000620000000a00 */
[----:B------:R-:W-:Y:S01]  /*1330*/  IMAD.U32 R5, RZ, RZ, UR5 ;  /* 0x00000005ff057e24 */ /* 0x000fe2000f8e00ff */
[----:B------:R-:W-:Y:S01]  /*1340*/  ULDC.64 UR4, c[0x4][0x70] ;  /* 0x01001c0000047ab9 */ /* 0x000fe20000000a00 */
[----:B------:R-:W-:Y:S02]  /*1350*/  IMAD.U32 R10, RZ, RZ, UR6 ;  /* 0x00000006ff0a7e24 */ /* 0x000fe4000f8e00ff */
[----:B------:R-:W-:Y:S02]  /*1360*/  IMAD.U32 R6, RZ, RZ, UR4 ;  /* 0x00000004ff067e24 */ /* 0x000fe4000f8e00ff */
[----:B------:R-:W-:-:S02]  /*1370*/  IMAD.U32 R7, RZ, RZ, UR5 ;  /* 0x00000005ff077e24 */ /* 0x000fc4000f8e00ff */
[----:B------:R-:W-:Y:S02]  /*1380*/  IMAD.U32 R11, RZ, RZ, UR7 ;  /* 0x00000007ff0b7e24 */ /* 0x000fe4000f8e00ff */
[----:B------:R-:W-:Y:S02]  /*1390*/  IMAD.MOV.U32 R8, RZ, RZ, 0x1e1 ;  /* 0x000001e1ff087424 */ /* 0x000fe400078e00ff */
[----:B------:R-:W-:Y:S02]  /*13a0*/  IMAD.MOV.U32 R12, RZ, RZ, 0x1 ;  /* 0x00000001ff0c7424 */ /* 0x000fe400078e00ff */
[----:B0-----:R-:W-:-:S07]  /*13b0*/  IMAD.MOV.U32 R13, RZ, RZ, RZ ;  /* 0x000000ffff0d7224 */ /* 0x001fce00078e00ff */
[----:B------:R-:W-:-:S07]  /*13c0*/  LEPC R20, `(.L_x_17) ;  /* 0x000000001014794e */ /* 0x000fce0000000000 */
[----:B-1---5:R-:W-:Y:S05]  /*13d0*/  CALL.ABS.NOINC R14 ;  /* 0x000000000e007343 */ /* 0x022fea0003c00000 */
.L_x_17:
[----:B------:R-:W-:-:S13]  /*13e0*/  ISETP.NE.AND P0, PT, R90, 0x3, PT ;  /* 0x000000035a00780c */ /* 0x000fda0003f05270 */
[----:B------:R-:W-:Y:S05]  /*13f0*/  @!P0 BRA `(.L_x_18) ;  /* 0x0000000000048947 */ /* 0x000fea0003800000 */
[----:B------:R-:W-:Y:S01]  /*1400*/  BPT.TRAP 0x1 ;  /* 0x000000040000795c */ /* 0x000fe20000300000 */
.L_x_18:
[----:B------:R-:W2:Y:S01]  /*1410*/  S2UR UR5, SR_CgaCtaId ;  /* 0x00000000000579c3 */ /* 0x000ea20000008800 */
[----:B------:R-:W-:Y:S01]  /*1420*/  UMOV UR4, 0x400 ;  /* 0x0000040000047882 */ /* 0x000fe20000000000 */
[----:B------:R-:W-:Y:S02]  /*1430*/  IMAD.U32 R0, RZ, RZ, UR38 ;  /* 0x00000026ff007e24 */ /* 0x000fe4000f8e00ff */
[----:B------:R-:W-:-:S03]  /*1440*/  IMAD.U32 R3, RZ, RZ, UR39 ;  /* 0x00000027ff037e24 */ /* 0x000fc6000f8e00ff */
[----:B------:R-:W-:Y:S01]  /*1450*/  SHF.L.U32 R0, R0, 0x1f, RZ ;  /* 0x0000001f00007819 */ /* 0x000fe200000006ff */
[----:B--2---:R-:W-:-:S06]  /*1460*/  ULEA UR4, UR5, UR4, 0x18 ;  /* 0x0000000405047291 */ /* 0x004fcc000f8ec03f */
[----:B------:R-:W-:-:S04]  /*1470*/  IMAD.U32 R6, RZ, RZ, UR4 ;  /* 0x00000004ff067e24 */ /* 0x000fc8000f8e00ff */
[----:B------:R-:W-:-:S04]  /*1480*/  IMAD R3, R3, 0x8, R6 ;  /* 0x0000000803037824 */ /* 0x000fc800078e0206 */
[----:B------:R2:W3:Y:S01]  /*1490*/  SYNCS.PHASECHK.TRANS64.TRYWAIT P1, [R3+URZ], R0 ;  /* 0x00000000030075a7 */ /* 0x0004e2000802017f */
[----:B------:R-:W-:Y:S05]  /*14a0*/  @!P0 BRA `(.L_x_19) ;  /* 0x0000000000048947 */ /* 0x000fea0003800000 */
[----:B------:R-:W-:Y:S01]  /*14b0*/  BPT.TRAP 0x1 ;  /* 0x000000040000795c */ /* 0x000fe20000300000 */
.L_x_19:
[----:B---3--:R-:W-:Y:S05]  /*14c0*/  @P1 BRA `(.L_x_20) ;  /* 0x0000000000081947 */ /* 0x008fea0003800000 */
[----:B------:R-:W3:Y:S02]  /*14d0*/  SYNCS.PHASECHK.TRANS64.TRYWAIT P1, [R3+URZ], R0 ;  /* 0x00000000030075a7 */ /* 0x000ee4000802017f */
[----:B---3--:R-:W-:Y:S05]  /*14e0*/  @!P1 BRA `(.L_x_21) ;  /* 0x0000006400709947 */ /* 0x008fea0003800000 */
.L_x_20:
[----:B------:R-:W-:-:S04]  /*14f0*/  UISETP.LT.AND UP0, UPT, UR40, 0x1, UPT ;  /* 0x000000012800788c */ /* 0x000fc8000bf01270 */
[----:B------:R-:W-:-:S06]  /*1500*/  USEL UR4, UR40, 0x1, UP0 ;  /* 0x0000000128047887 */ /* 0x000fcc0008000000 */
[----:B--23--:R-:W-:Y:S01]  /*1510*/  IMAD.U32 R0, RZ, RZ, UR4 ;  /* 0x00000004ff007e24 */ /* 0x00cfe2000f8e00ff */
[----:B------:R-:W-:Y:S05]  /*1520*/  WARPSYNC.ALL ;  /* 0x0000000000007948 */ /* 0x000fea0003800000 */
[----:B------:R-:W-:-:S04]  /*1530*/  IADD3 R0, -R0, UR40, RZ ;  /* 0x0000002800007c10 */ /* 0x000fc8000fffe1ff */
[----:B------:R-:W-:Y:S02]  /*1540*/  ISETP.GE.AND P1, PT, R0, 0x1, PT ;  /* 0x000000010000780c */ /* 0x000fe40003f26270 */
[----:B------:R-:W-:Y:S01]  /*1550*/  R2UR UR4, R6 ;  /* 0x00000000060472ca */ /* 0x000fe200000e0000 */
[----:B------:R-:W-:Y:S01]  /*1560*/  ULOP3.LUT UR41, UR41, 0x10000, URZ, 0xfc, !UPT ;  /* 0x0001000029297892 */ /* 0x000fe2000f8efc3f */
[----:B------:R-:W-:Y:S01]  /*1570*/  WARPGROUP.ARRIVE ;  /* 0x00000000000079c5 */ /* 0x000fe20000000000 */
[----:B------:R-:W-:Y:S01]  /*1580*/  UMOV UR5, 0x80000020 ;  /* 0x8000002000057882 */ /* 0x000fe20000000000 */
[----:B------:R-:W-:-:S09]  /*1590*/  UMOV UR7, 0x80000020 ;  /* 0x8000002000077882 */ /* 0x000fd20000000000 */
[----:B------:R-:W-:-:S04]  /*15a0*/  UIADD3 UR4, UR4, 0x6100, URZ ;  /* 0x0000610004047890 */ /* 0x000fc8000fffe03f */
[----:B------:R-:W-:-:S04]  /*15b0*/  USHF.R.U32.HI UR4, URZ, 0x4, UR4 ;  /* 0x000000043f047899 */ /* 0x000fc80008011604 */
[----:B------:R-:W-:-:S04]  /*15c0*/  ULOP3.LUT UR4, UR4, 0x3fff, URZ, 0xc0, !UPT ;  /* 0x00003fff04047892 */ /* 0x000fc8000f8ec03f */
[----:B------:R-:W-:Y:S02]  /*15d0*/  ULOP3.LUT UR9, UR4, 0x10000, URZ, 0xfc, !UPT ;  /* 0x0001000004097892 */ /* 0x000fe4000f8efc3f */
[----:B------:R-:W-:Y:S02]  /*15e0*/  ULEA UR4, UR39, UR41, 0x9 ;  /* 0x0000002927047291 */ /* 0x000fe4000f8e483f */
[----:B------:R-:W-:-:S09]  /*15f0*/  ULEA UR6, UR39, UR9, 0x9 ;  /* 0x0000000927067291 */ /* 0x000fd2000f8e483f */
[----:B------:R-:W-:Y:S01]  /*1600*/  HGMMA.64x128x16.F32 R24, gdesc[UR4], RZ, !UPT, gsb0 ;  /* 0x01e00000041879f0 */ /* 0x000fe2000c0008ff */
[----:B------:R-:W-:Y:S02]  /*1610*/  UIADD3 UR4, UR4, 0x2, URZ ;  /* 0x0000000204047890 */ /* 0x000fe4000fffe03f */
[----:B------:R-:W-:Y:S01]  /*1620*/  UIADD3 UR6, UR6, 0x2, URZ ;  /* 0x0000000206067890 */ /* 0x000fe2000fffe03f */
[----:B------:R-:W-:Y:S01]  /*1630*/  UMOV UR5, 0x80000020 ;  /* 0x8000002000057882 */ /* 0x000fe20000000000 */
[----:B------:R-:W-:Y:S01]  /*1640*/  UMOV UR7, 0x80000020 ;  /* 0x8000002000077882 */ /* 0x000fe20000000000 */
[----:B------:R-:W-:Y:S02]  /*1650*/  WARPGROUP.DEPBAR.LE gsb0, 0x0 ;  /* 0x00008000000079c5 */ /* 0x000fe40000010000 */
[----:B------:R-:W-:-:S06]  /*1660*/  WARPGROUP.ARRIVE ;  /* 0x00000000000079c5 */ /* 0x000fcc0000000000 */
[----:B------:R-:W-:Y:S03]  /*1670*/  HGMMA.64x128x16.F32 R24, gdesc[UR4], R24, gsb0 ;  /* 0x01e00000041879f0 */ /* 0x000fe60008000818 */
[----:B------:R-:W-:Y:S02]  /*1680*/  WARPGROUP.DEPBAR.LE gsb0, 0x0 ;  /* 0x00008000000079c5 */ /* 0x000fe40000010000 */
[----:B------:R-:W-:Y:S05]  /*1690*/  @!P1 BRA `(.L_x_22) ;  /* 0x0000000000e49947 */ /* 0x000fea0003800000 */
[----:B------:R-:W-:Y:S02]  /*16a0*/  UIADD3 UR4, UR39, 0x1, URZ ;  /* 0x0000000127047890 */ /* 0x000fe4000fffe03f */
[----:B------:R-:W-:Y:S02]  /*16b0*/  IMAD.U32 R3, RZ, RZ, UR39 ;  /* 0x00000027ff037e24 */ /* 0x000fe4000f8e00ff */
[----:B------:R-:W-:-:S04]  /*16c0*/  UISETP.NE.AND UP0, UPT, UR4, 0x3, UPT ;  /* 0x000000030400788c */ /* 0x000fc8000bf05270 */
[----:B------:R-:W-:Y:S02]  /*16d0*/  USEL UR5, URZ, 0x1, UP0 ;  /* 0x000000013f057887 */ /* 0x000fe40008000000 */
[----:B------:R-:W-:Y:S02]  /*16e0*/  USEL UR8, UR4, URZ, UP0 ;  /* 0x0000003f04087287 */ /* 0x000fe40008000000 */
[----:B------:R-:W-:-:S06]  /*16f0*/  ULOP3.LUT UR5, UR38, UR5, URZ, 0x3c, !UPT ;  /* 0x0000000526057292 */ /* 0x000fcc000f8e3c3f */
[----:B------:R-:W-:-:S07]  /*1700*/  IMAD.U32 R7, RZ, RZ, UR5 ;  /* 0x00000005ff077e24 */ /* 0x000fce000f8e00ff */
.L_x_29:
[----:B------:R-:W-:Y:S05]  /*1710*/  @!P0 BRA `(.L_x_23) ;  /* 0x0000000000048947 */ /* 0x000fea0003800000 */
[----:B------:R-:W-:Y:S01]  /*1720*/  BPT.TRAP 0x1 ;  /* 0x000000040000795c */ /* 0x000fe20000300000 */
.L_x_23:
[----:B------:R-:W2:Y:S01]  /*1730*/  S2UR UR5, SR_CgaCtaId ;  /* 0x00000000000579c3 */ /* 0x000ea20000008800 */
[----:B------:R-:W-:Y:S01]  /*1740*/  UMOV UR4, 0x400 ;  /* 0x0000040000047882 */ /* 0x000fe20000000000 */
[----:B01----:R-:W-:Y:S01]  /*1750*/  IMAD.U32 R5, RZ, RZ, UR8 ;  /* 0x00000008ff057e24 */ /* 0x003fe2000f8e00ff */
[----:B------:R-:W-:Y:S01]  /*1760*/  SHF.L.U32 R4, R7, 0x1f, RZ ;  /* 0x0000001f07047819 */ /* 0x000fe200000006ff */
[----:B--2---:R-:W-:-:S06]  /*1770*/  ULEA UR4, UR5, UR4, 0x18 ;  /* 0x0000000405047291 */ /* 0x004fcc000f8ec03f */
[----:B------:R-:W-:-:S04]  /*1780*/  IMAD.U32 R6, RZ, RZ, UR4 ;  /* 0x00000004ff067e24 */ /* 0x000fc8000f8e00ff */
[----:B------:R-:W-:-:S04]  /*1790*/  IMAD R5, R5, 0x8, R6 ;  /* 0x0000000805057824 */ /* 0x000fc800078e0206 */
[----:B------:R0:W1:Y:S01]  /*17a0*/  SYNCS.PHASECHK.TRANS64.TRYWAIT P1, [R5+URZ], R4 ;  /* 0x00000004050075a7 */ /* 0x000062000802017f */
[----:B------:R-:W-:Y:S05]  /*17b0*/  @!P0 BRA `(.L_x_24) ;  /* 0x0000000000048947 */ /* 0x000fea0003800000 */
[----:B------:R-:W-:Y:S01]  /*17c0*/  BPT.TRAP 0x1 ;  /* 0x000000040000795c */ /* 0x000fe20000300000 */
.L_x_24:
[----:B-1----:R-:W-:Y:S05]  /*17d0*/  @P1 BRA `(.L_x_25) ;  /* 0x0000000000081947 */ /* 0x002fea0003800000 */
[----:B------:R-:W1:Y:S02]  /*17e0*/  SYNCS.PHASECHK.TRANS64.TRYWAIT P1, [R5+URZ], R4 ;  /* 0x00000004050075a7 */ /* 0x000e64000802017f */
[----:B-1----:R-:W-:Y:S05]  /*17f0*/  @!P1 BRA `(.L_x_26) ;  /* 0x0000006000c09947 */ /* 0x002fea0003800000 */
.L_x_25:
[----:B------:R-:W-:Y:S01]  /*1800*/  ULEA UR4, UR8, UR41, 0x9 ;  /* 0x0000002908047291 */ /* 0x000fe2000f8e483f */
[----:B------:R-:W-:Y:S01]  /*1810*/  WARPGROUP.ARRIVE ;  /* 0x00000000000079c5 */ /* 0x000fe20000000000 */
[----:B------:R-:W-:Y:S01]  /*1820*/  ULEA UR6, UR8, UR9, 0x9 ;  /* 0x0000000908067291 */ /* 0x000fe2000f8e483f */
[----:B------:R-:W-:Y:S01]  /*1830*/  UMOV UR5, 0x80000020 ;  /* 0x8000002000057882 */ /* 0x000fe20000000000 */
[----:B------:R-:W-:-:S07]  /*1840*/  UMOV UR7, 0x80000020 ;  /* 0x8000002000077882 */ /* 0x000fce0000000000 */
[----:B------:R-:W-:Y:S01]  /*1850*/  HGMMA.64x128x16.F32 R24, gdesc[UR4], R24, gsb0 ;  /* 0x01e00000041879f0 */ /* 0x000fe20008000818 */
        /* <DEDUP_REMOVED lines=9> */
[----:B------:R-:W-:Y:S01]  /*18f0*/  BPT.TRAP 0x1 ;  /* 0x000000040000795c */ /* 0x000fe20000300000 */
.L_x_27:
[----:B------:R-:W-:-:S13]  /*1900*/  ISETP.NE.AND P1, PT, R22, RZ, PT ;  /* 0x000000ff1600720c */ /* 0x000fda0003f25270 */
[----:B01----:R-:W-:-:S04]  /*1910*/  @P1 IMAD R4, R3, 0x8, R6 ;  /* 0x0000000803041824 */ /* 0x003fc800078e0206 */
[----:B------:R-:W-:-:S05]  /*1920*/  @P1 VIADD R4, R4, 0x18 ;  /* 0x0000001804041836 */ /* 0x000fca0000000000 */
[----:B------:R-:W-:-:S04]  /*1930*/  @P1 PRMT R4, R23, 0x654, R4 ;  /* 0x0000065417041816 */ /* 0x000fc80000000004 */
[----:B------:R0:W-:Y:S01]  /*1940*/  @P1 SYNCS.ARRIVE.TRANS64.RED.A1T0 RZ, [R4+URZ], RZ ;  /* 0x000000ff04ff19a7 */ /* 0x0001e2000810043f */
[----:B------:R-:W-:-:S13]  /*1950*/  ISETP.GT.U32.AND P1, PT, R19, 0x1, PT ;  /* 0x000000011300780c */ /* 0x000fda0003f24070 */
[----:B0-----:R-:W-:Y:S05]  /*1960*/  @P1 BRA `(.L_x_28) ;  /* 0x0000000000041947 */ /* 0x001fea0003800000 */
[----:B------:R-:W-:Y:S01]  /*1970*/  BPT.TRAP 0x1 ;  /* 0x000000040000795c */ /* 0x000fe20000300000 */
.L_x_28:
[----:B------:R-:W-:Y:S01]  /*1980*/  UIADD3 UR8, UR8, 0x1, URZ ;  /* 0x0000000108087890 */ /* 0x000fe2000fffe03f */
[C---:B------:R-:W-:Y:S01]  /*1990*/  ISETP.GT.AND P2, PT, R0.reuse, 0x1, PT ;  /* 0x000000010000780c */ /* 0x040fe20003f44270 */
[----:B------:R-:W-:Y:S02]  /*19a0*/  VIADD R3, R3, 0x1 ;  /* 0x0000000103037836 */ /* 0x000fe40000000000 */
[----:B------:R-:W-:Y:S01]  /*19b0*/  UISETP.NE.AND UP0, UPT, UR8, 0x3, UPT ;  /* 0x000000030800788c */ /* 0x000fe2000bf05270 */
[----:B------:R-:W-:Y:S02]  /*19c0*/  VIADD R0, R0, 0xffffffff ;  /* 0xffffffff00007836 */ /* 0x000fe40000000000 */
[C---:B------:R-:W-:Y:S01]  /*19d0*/  ISETP.NE.AND P1, PT, R3.reuse, 0x3, PT ;  /* 0x000000030300780c */ /* 0x040fe20003f25270 */
[----:B------:R-:W-:Y:S02]  /*19e0*/  USEL UR4, URZ, 0x1, UP0 ;  /* 0x000000013f047887 */ /* 0x000fe40008000000 */
[----:B------:R-:W-:Y:S01]  /*19f0*/  USEL UR8, UR8, URZ, UP0 ;  /* 0x0000003f08087287 */ /* 0x000fe20008000000 */
[----:B------:R-:W-:-:S03]  /*1a00*/  SEL R3, R3, RZ, P1 ;  /* 0x000000ff03037207 */ /* 0x000fc60000800000 */
[----:B------:R-:W-:Y:S01]  /*1a10*/  LOP3.LUT R7, R7, UR4, RZ, 0x3c, !PT ;  /* 0x0000000407077c12 */ /* 0x000fe2000f8e3cff */
[----:B------:R-:W-:Y:S07]  /*1a20*/  @P2 BRA `(.L_x_29) ;  /* 0xfffffffc00382947 */ /* 0x000fee000383ffff */
.L_x_22:
[----:B------:R-:W2:Y:S02]  /*1a30*/  LDC R0, c[0x0][0x28c] ;  /* 0x0000a300ff007b82 */ /* 0x000ea40000000800 */
[----:B--2---:R-:W-:-:S13]  /*1a40*/  ISETP.GE.AND P1, PT, R0, 0x1, PT ;  /* 0x000000010000780c */ /* 0x004fda0003f26270 */
[----:B------:R-:W-:Y:S05]  /*1a50*/  @!P1 BRA `(.L_x_30) ;  /* 0x0000000000509947 */ /* 0x000fea0003800000 */
[----:B------:R-:W-:Y:S05]  /*1a60*/  @!P0 BRA `(.L_x_31) ;  /* 0x0000000000048947 */ /* 0x000fea0003800000 */
[----:B------:R-:W-:Y:S01]  /*1a70*/  BPT.TRAP 0x1 ;  /* 0x000000040000795c */ /* 0x000fe20000300000 */
.L_x_31:
[----:B------:R-:W-:Y:S01]  /*1a80*/  ISETP.NE.AND P0, PT, R22, RZ, PT ;  /* 0x000000ff1600720c */ /* 0x000fe20003f05270 */
[----:B------:R-:W-:Y:S01]  /*1a90*/  BSSY B0, `(.L_x_32) ;  /* 0x000000e000007945 */ /* 0x000fe20003800000 */
[----:B------:R-:W-:-:S11]  /*1aa0*/  ISETP.GT.U32.AND P1, PT, R19, 0x1, PT ;  /* 0x000000011300780c */ /* 0x000fd60003f24070 */
[----:B------:R-:W-:Y:S05]  /*1ab0*/  @!P0 BRA `(.L_x_33) ;  /* 0x00000000002c8947 */ /* 0x000fea0003800000 */
[----:B------:R-:W-:-:S04]  /*1ac0*/  UISETP.LT.AND UP0, UPT, UR40, 0x1, UPT ;  /* 0x000000012800788c */ /* 0x000fc8000bf01270 */
[----:B------:R-:W-:-:S04]  /*1ad0*/  USEL UR6, UR40, 0x1, UP0 ;  /* 0x0000000128067887 */ /* 0x000fc80008000000 */
[----:B------:R-:W-:-:S04]  /*1ae0*/  UIADD3 UR6, UR39, UR40, -UR6 ;  /* 0x0000002827067290 */ /* 0x000fc8000fffe806 */
[----:B------:R-:W-:-:S04]  /*1af0*/  UIMAD.WIDE.U32 UR4, UR6, -0x55555555, URZ ;  /* 0xaaaaaaab060478a5 */ /* 0x000fc8000f8e003f */
[----:B------:R-:W-:-:S04]  /*1b00*/  USHF.R.U32.HI UR4, URZ, 0x1, UR5 ;  /* 0x000000013f047899 */ /* 0x000fc80008011605 */
[----:B------:R-:W-:-:S06]  /*1b10*/  UIMAD UR6, UR4, -0x3, UR6 ;  /* 0xfffffffd040678a4 */ /* 0x000fcc000f8e0206 */
[----:B------:R-:W-:-:S04]  /*1b20*/  IMAD.U32 R3, RZ, RZ, UR6 ;  /* 0x00000006ff037e24 */ /* 0x000fc8000f8e00ff */
[----:B------:R-:W-:-:S04]  /*1b30*/  IMAD R0, R3, 0x8, R6 ;  /* 0x0000000803007824 */ /* 0x000fc800078e0206 */
[----:B------:R-:W-:-:S05]  /*1b40*/  VIADD R0, R0, 0x18 ;  /* 0x0000001800007836 */ /* 0x000fca0000000000 */
[----:B------:R-:W-:-:S04]  /*1b50*/  PRMT R0, R23, 0x654, R0 ;  /* 0x0000065417007816 */ /* 0x000fc80000000000 */
[----:B------:R2:W-:Y:S03]  /*1b60*/  SYNCS.ARRIVE.TRANS64.RED.A1T0 RZ, [R0+URZ], RZ ;  /* 0x000000ff00ff79a7 */ /* 0x0005e6000810043f */
.L_x_33:
[----:B------:R-:W-:Y:S05]  /*1b70*/  BSYNC B0 ;  /* 0x0000000000007941 */ /* 0x000fea0003800000 */
.L_x_32:
[----:B------:R-:W-:Y:S05]  /*1b80*/  @P1 BRA `(.L_x_30) ;  /* 0x0000000000041947 */ /* 0x000fea0003800000 */
[----:B------:R-:W-:Y:S01]  /*1b90*/  BPT.TRAP 0x1 ;  /* 0x000000040000795c */ /* 0x000fe20000300000 */
.L_x_30:
[----:B------:R-:W3:Y:S01]  /*1ba0*/  LDC R6, c[0x0][0x288] ;  /* 0x0000a200ff067b82 */ /* 0x000ee20000000800 */
[--C-:B--2---:R-:W-:Y:S01]  /*1bb0*/  SHF.R.U32.HI R0, RZ, 0x2, R18.reuse ;  /* 0x00000002ff007819 */ /* 0x104fe20000011612 */
[----:B------:R-:W-:Y:S01]  /*1bc0*/  IMAD.SHL.U32 R93, R93, 0x80, RZ ;  /* 0x000000805d5d7824 */ /* 0x000fe200078e00ff */
[----:B01----:R-:W-:Y:S01]  /*1bd0*/  SHF.R.U32.HI R5, RZ, 0x7, R18 ;  /* 0x00000007ff057819 */ /* 0x003fe20000011612 */
[----:B------:R-:W-:Y:S01]  /*1be0*/  UIADD3 UR39, UR40, UR39, URZ ;  /* 0x0000002728277290 */ /* 0x000fe2000fffe03f */
[----:B------:R-:W-:Y:S01]  /*1bf0*/  LOP3.LUT R3, R0, 0x7, RZ, 0xc0, !PT ;  /* 0x0000000700037812 */ /* 0x000fe200078ec0ff */
[----:B------:R-:W-:Y:S01]  /*1c00*/  ULDC UR7, c[0x0][0x284] ;  /* 0x0000a10000077ab9 */ /* 0x000fe20000000800 */
[----:B------:R-:W-:Y:S01]  /*1c10*/  LOP3.LUT R0, R5, 0x1, RZ, 0xc0, !PT ;  /* 0x0000000105007812 */ /* 0x000fe200078ec0ff */
[----:B------:R-:W-:Y:S01]  /*1c20*/  UISETP.GT.U32.AND UP0, UPT, UR39, 0x2, UPT ;  /* 0x000000022700788c */ /* 0x000fe2000bf04070 */
[C---:B------:R-:W-:Y:S01]  /*1c30*/  LOP3.LUT R4, R18.reuse, 0x60, RZ, 0xc0, !PT ;  /* 0x0000006012047812 */ /* 0x040fe200078ec0ff */
[----:B------:R-:W-:Y:S01]  /*1c40*/  UISETP.GE.U32.AND UP1, UPT, UR40, 0x3, UPT ;  /* 0x000000032800788c */ /* 0x000fe2000bf26070 */
[----:B------:R-:W-:Y:S01]  /*1c50*/  LOP3.LUT R5, R18, 0x3, RZ, 0xc0, !PT ;  /* 0x0000000312057812 */ /* 0x000fe200078ec0ff */
[----:B------:R-:W-:Y:S01]  /*1c60*/  IMAD.SHL.U32 R8, R0, 0x40, RZ ;  /* 0x0000004000087824 */ /* 0x000fe200078e00ff */
[----:B------:R-:W-:Y:S01]  /*1c70*/  SHF.R.U32.HI R4, RZ, 0x1, R4 ;  /* 0x00000001ff047819 */ /* 0x000fe20000011604 */
[----:B------:R-:W-:Y:S01]  /*1c80*/  UISETP.LT.U32.AND UP0, UPT, UR40, 0x3, UP0 ;  /* 0x000000032800788c */ /* 0x000fe20008701070 */
[----:B------:R-:W-:Y:S01]  /*1c90*/  SHF.R.S32.HI R15, RZ, 0x1f, R91 ;  /* 0x0000001fff0f7819 */ /* 0x000fe2000001145b */
[----:B------:R-:W-:Y:S01]  /*1ca0*/  ULDC.64 UR8, c[0x0][0x5d0] ;  /* 0x0001740000087ab9 */ /* 0x000fe20000000a00 */
[--C-:B------:R-:W-:Y:S01]  /*1cb0*/  IADD3 R7, RZ, -R4, -R3.reuse ;  /* 0x80000004ff077210 */ /* 0x100fe20007ffe803 */
[----:B------:R-:W-:Y:S01]  /*1cc0*/  UIMAD.WIDE.U32 UR4, UR39, -0x55555555, URZ ;  /* 0xaaaaaaab270478a5 */ /* 0x000fe2000f8e003f */
[----:B------:R-:W-:Y:S01]  /*1cd0*/  LOP3.LUT R3, R8, 0x40, R3, 0xe2, !PT ;  /* 0x0000004008037812 */ /* 0x000fe200078ee203 */
[----:B------:R-:W-:Y:S01]  /*1ce0*/  IMAD.SHL.U32 R8, R18, 0x2, RZ ;  /* 0x0000000212087824 */ /* 0x000fe200078e00ff */
[----:B------:R-:W-:Y:S01]  /*1cf0*/  USEL UR6, URZ, 0x1, !UP0 ;  /* 0x000000013f067887 */ /* 0x000fe2000c000000 */
[C---:B------:R-:W-:Y:S01]  /*1d00*/  IMAD.WIDE R10, R92.reuse, 0x80, RZ ;  /* 0x000000805c0a7825 */ /* 0x040fe200078e02ff */
[----:B------:R-:W-:Y:S01]  /*1d10*/  USHF.R.U32.HI UR4, URZ, 0x1, UR5 ;  /* 0x000000013f047899 */ /* 0x000fe20008011605 */
[----:B---3--:R-:W-:Y:S01]  /*1d20*/  ISETP.GE.AND P0, PT, R93, R6, PT ;  /* 0x000000065d00720c */ /* 0x008fe20003f06270 */
[----:B------:R-:W-:Y:S01]  /*1d30*/  ULOP3.LUT UR38, UR38, UR6, URZ, 0x3c, !UPT ;  /* 0x0000000626267292 */ /* 0x000fe2000f8e3c3f */
[----:B------:R-:W-:Y:S01]  /*1d40*/  IMAD R12, R5, -0x2, R6 ;  /* 0xfffffffe050c7824 */ /* 0x000fe200078e0206 */
[----:B------:R-:W-:Y:S01]  /*1d50*/  LOP3.LUT R8, R93, 0x6, R8, 0xf8, !PT ;  /* 0x000000065d087812 */ /* 0x000fe200078ef808 */
[----:B------:R-:W-:Y:S01]  /*1d60*/  IMAD.SHL.U32 R5, R92, 0x80, RZ ;  /* 0x000000805c057824 */ /* 0x000fe200078e00ff */
[----:B------:R-:W-:Y:S01]  /*1d70*/  LOP3.LUT R105, R10, R3, R4, 0xfe, !PT ;  /* 0x000000030a697212 */ /* 0x000fe200078efe04 */
[----:B------:R-:W-:Y:S01]  /*1d80*/  IMAD R6, R15, UR8, RZ ;  /* 0x000000080f067c24 */ /* 0x000fe2000f8e02ff */
[----:B------:R-:W-:Y:S01]  /*1d90*/  SHF.R.S32.HI R9, RZ, 0x1f, R8 ;  /* 0x0000001fff097819 */ /* 0x000fe20000011408 */
[----:B------:R-:W-:Y:S01]  /*1da0*/  IMAD R0, R0, -0x40, R7 ;  /* 0xffffffc000007824 */ /* 0x000fe200078e0207 */
[----:B------:R-:W-:Y:S01]  /*1db0*/  ISETP.GE.OR P0, PT, R5, UR7, P0 ;  /* 0x0000000705007c0c */ /* 0x000fe20008706670 */
[C---:B------:R-:W-:Y:S01]  /*1dc0*/  IMAD R13, R91.reuse, UR9, R6 ;  /* 0x000000095b0d7c24 */ /* 0x040fe2000f8e0206 */
[----:B------:R-:W-:Y:S01]  /*1dd0*/  UIMAD UR39, UR4, -0x3, UR39 ;  /* 0xfffffffd042778a4 */ /* 0x000fe2000f8e0227 */
[----:B------:R-:W-:Y:S01]  /*1de0*/  IMAD.WIDE.U32 R6, R91, UR8, R8 ;  /* 0x000000085b067c25 */ /* 0x000fe2000f8e0008 */
[----:B------:R-:W-:Y:S01]  /*1df0*/  @UP1 ULOP3.LUT UR38, UR38, 0x1, UR4, 0x78, !UPT ;  /* 0x0000000126261892 */ /* 0x000fe2000f8e7804 */
[----:B------:R-:W-:-:S02]  /*1e00*/  IADD3 R3, -R5, UR7, R0 ;  /* 0x0000000705037c10 */ /* 0x000fc4000fffe100 */
[----:B------:R-:W-:Y:S02]  /*1e10*/  IMAD.IADD R7, R7, 0x1, R13 ;  /* 0x0000000107077824 */ /* 0x000fe400078e020d */
[----:B------:R-:W-:Y:S02]  /*1e20*/  IMAD.IADD R4, R12, 0x1, -R93 ;  /* 0x000000010c047824 */ /* 0x000fe400078e0a5d */
[----:B------:R-:W-:Y:S02]  /*1e30*/  IMAD.MOV.U32 R0, RZ, RZ, -0x1 ;  /* 0xffffffffff007424 */ /* 0x000fe400078e00ff */
[----:B------:R-:W-:Y:S05]  /*1e40*/  @P0 BRA `(.L_x_34) ;  /* 0x0000004000240947 */ /* 0x000fea0003800000 */
[----:B------:R-:W0:Y:S01]  /*1e50*/  LDC.64 R98, c[0x0][0x5c8] ;  /* 0x00017200ff627b82 */ /* 0x000e220000000a00 */
[----:B-----5:R-:W-:Y:S01]  /*1e60*/  FSETP.NEU.AND P0, PT, R89, RZ, PT ;  /* 0x000000ff5900720b */ /* 0x020fe20003f0d000 */
[----:B------:R-:W-:Y:S01]  /*1e70*/  BSSY B0, `(.L_x_34) ;  /* 0x0000406000007945 */ /* 0x000fe20003800000 */
[----:B------:R-:W-:-:S04]  /*1e80*/  ISETP.GT.AND P2, PT, R4, RZ, PT ;  /* 0x000000ff0400720c */ /* 0x000fc80003f44270 */
[----:B------:R-:W-:Y:S01]  /*1e90*/  ISETP.GT.AND P1, PT, R3, RZ, P2 ;  /* 0x000000ff0300720c */ /* 0x000fe20001724270 */
[-C--:B0-----:R-:W-:Y:S02]  /*1ea0*/  IMAD R12, R11, R98.reuse, RZ ;  /* 0x000000620b0c7224 */ /* 0x081fe400078e02ff */
[----:B------:R-:W-:-:S04]  /*1eb0*/  IMAD.WIDE.U32 R92, R105, R98, R6 ;  /* 0x00000062695c7225 */ /* 0x000fc800078e0006 */
[----:B------:R-:W-:-:S04]  /*1ec0*/  IMAD R5, R105, R99, R12 ;  /* 0x0000006369057224 */ /* 0x000fc800078e020c */
[----:B------:R-:W-:Y:S01]  /*1ed0*/  IMAD.IADD R107, R93, 0x1, R5 ;  /* 0x000000015d6b7824 */ /* 0x000fe200078e0205 */
[----:B------:R-:W-:Y:S06]  /*1ee0*/  @!P0 BRA `(.L_x_35) ;  /* 0x0000002c00288947 */ /* 0x000fec0003800000 */
[----:B------:R-:W0:Y:S01]  /*1ef0*/  LDC.64 R96, c[0x0][0x5b8] ;  /* 0x00016e00ff607b82 */ /* 0x000e220000000a00 */
[----:B------:R-:W-:-:S07]  /*1f00*/  ULDC.64 UR4, c[0x0][0x5c0] ;  /* 0x0001700000047ab9 */ /* 0x000fce0000000a00 */
[----:B------:R-:W1:Y:S08]  /*1f10*/  LDC.64 R100, c[0x0][0x5b0] ;  /* 0x00016c00ff647b82 */ /* 0x000e700000000a00 */
[----:B------:R-:W2:Y:S01]  /*1f20*/  LDC.64 R102, c[0x0][0x5a8] ;  /* 0x00016a00ff667b82 */ /* 0x000ea20000000a00 */
[-C--:B0-----:R-:W-:Y:S02]  /*1f30*/  IMAD R6, R15, R96.reuse, RZ ;  /* 0x000000600f067224 */ /* 0x081fe400078e02ff */
[----:B------:R-:W-:-:S04]  /*1f40*/  IMAD.WIDE.U32 R94, R91, R96, R8 ;  /* 0x000000605b5e7225 */ /* 0x000fc800078e0008 */
[----:B------:R-:W-:Y:S02]  /*1f50*/  IMAD R93, R91, R97, R6 ;  /* 0x000000615b5d7224 */ /* 0x000fe400078e0206 */
[-C--:B-1----:R-:W-:Y:S02]  /*1f60*/  IMAD R10, R11, R100.reuse, RZ ;  /* 0x000000640b0a7224 */ /* 0x082fe400078e02ff */
[----:B------:R-:W-:Y:S02]  /*1f70*/  IMAD.IADD R13, R95, 0x1, R93 ;  /* 0x000000015f0d7824 */ /* 0x000fe400078e025d */
[----:B------:R-:W-:Y:S02]  /*1f80*/  IMAD.MOV.U32 R12, RZ, RZ, R94 ;  /* 0x000000ffff0c7224 */ /* 0x000fe400078e005e */
[C---:B------:R-:W-:Y:S02]  /*1f90*/  IMAD R97, R105.reuse, R101, R10 ;  /* 0x0000006569617224 */ /* 0x040fe400078e020a */
[----:B------:R-:W-:-:S04]  /*1fa0*/  IMAD.WIDE.U32 R6, R105, R100, R12 ;  /* 0x0000006469067225 */ /* 0x000fc800078e000c */
[----:B------:R-:W-:Y:S01]  /*1fb0*/  IMAD.IADD R5, R7, 0x1, R97 ;  /* 0x0000000107057824 */ /* 0x000fe200078e0261 */
[----:B--2---:R-:W-:-:S04]  /*1fc0*/  LEA R14, P0, R6, R102, 0x1 ;  /* 0x00000066060e7211 */ /* 0x004fc800078008ff */
[----:B------:R-:W-:-:S05]  /*1fd0*/  LEA.HI.X R15, R6, R103, R5, 0x1, P0 ;  /* 0x00000067060f7211 */ /* 0x000fca00000f0c05 */
[----:B------:R0:W2:Y:S01]  /*1fe0*/  @P1 LDG.E.LTC128B.U16 R5, desc[UR36][R14.64] ;  /* 0x000000240e051981 */ /* 0x0000a2000c1e1520 */
[----:B------:R-:W-:Y:S01]  /*1ff0*/  IMAD.WIDE.U32 R6, R105, R100, R8 ;  /* 0x0000006469067225 */ /* 0x000fe200078e0008 */
[----:B------:R-:W-:Y:S03]  /*2000*/  BSSY B1, `(.L_x_36) ;  /* 0x0000013000017945 */ /* 0x000fe60003800000 */
[----:B------:R-:W-:Y:S02]  /*2010*/  IMAD.IADD R7, R97, 0x1, R7 ;  /* 0x0000000161077824 */ /* 0x000fe400078e0207 */
[----:B------:R-:W-:Y:S01]  /*2020*/  IMAD.WIDE.U32 R20, R91, R96, R6 ;  /* 0x000000605b147225 */ /* 0x000fe200078e0006 */
[----:B0-----:R-:W-:-:S03]  /*2030*/  SHF.L.U64.HI R15, R100, 0x3, R101 ;  /* 0x00000003640f7819 */ /* 0x001fc60000010265 */
[----:B------:R-:W-:Y:S01]  /*2040*/  IMAD.IADD R7, R93, 0x1, R21 ;  /* 0x000000015d077824 */ /* 0x000fe200078e0215 */
[----:B------:R-:W-:Y:S01]  /*2050*/  LEA R6, P4, R20, R102, 0x1 ;  /* 0x0000006614067211 */ /* 0x000fe200078808ff */
[----:B------:R-:W-:-:S03]  /*2060*/  IMAD.SHL.U32 R14, R100, 0x8, RZ ;  /* 0x00000008640e7824 */ /* 0x000fc600078e00ff */
[----:B------:R-:W-:Y:S01]  /*2070*/  LEA.HI.X R7, R20, R103, R7, 0x1, P4 ;  /* 0x0000006714077211 */ /* 0x000fe200020f0c07 */
[----:B--2---:R-:W-:-:S05]  /*2080*/  HADD2.F32 R10, -RZ, R5.H0_H0 ;  /* 0x20000005ff0a7230 */ /* 0x004fca0000004100 */
[----:B------:R-:W-:Y:S01]  /*2090*/  FMUL R11, R10, R89 ;  /* 0x000000590a0b7220 */ /* 0x000fe20000400000 */
[----:B------:R-:W-:-:S03]  /*20a0*/  LEA R10, P0, R92, UR4, 0x1 ;  /* 0x000000045c0a7c11 */ /* 0x000fc6000f8008ff */
[----:B------:R-:W-:Y:S01]  /*20b0*/  FFMA R24, R24, R88, R11 ;  /* 0x0000005818187223 */ /* 0x000fe2000000000b */
[----:B------:R-:W-:Y:S02]  /*20c0*/  LEA.HI.X R11, R92, UR5, R107, 0x1, P0 ;  /* 0x000000055c0b7c11 */ /* 0x000fe400080f0c6b */
[----:B------:R-:W-:Y:S02]  /*20d0*/  ISETP.GT.AND P0, PT, R4, 0x1, PT ;  /* 0x000000010400780c */ /* 0x000fe40003f04270 */
[----:B------:R-:W-:Y:S02]  /*20e0*/  F2FP.F16.F32.PACK_AB R24, RZ, R24 ;  /* 0x00000018ff18723e */ /* 0x000fe400000000ff */
[----:B------:R-:W-:-:S03]  /*20f0*/  ISETP.GT.AND P3, PT, R3, RZ, P0 ;  /* 0x000000ff0300720c */ /* 0x000fc60000764270 */
[----:B------:R0:W-:Y:S10]  /*2100*/  @P1 STG.E.U16 desc[UR36][R10.64], R24 ;  /* 0x000000180a001986 */ /* 0x0001f4000c101524 */
[----:B------:R-:W-:Y:S05]  /*2110*/  @!P3 BRA `(.L_x_37) ;  /* 0x000000000004b947 */ /* 0x000fea0003800000 */
[----:B------:R1:W5:Y:S02]  /*2120*/  LDG.E.LTC128B.U16 R5, desc[UR36][R6.64+0x2] ;  /* 0x0000022406057981 */ /* 0x000364000c1e1520 */
.L_x_37:
[----:B------:R-:W-:Y:S05]  /*2130*/  BSYNC B1 ;  /* 0x0000000000017941 */ /* 0x000fea0003800000 */
.L_x_36:
[----:B-----5:R-:W-:Y:S01]  /*2140*/  HADD2.F32 R12, -RZ, R5.H0_H0 ;  /* 0x20000005ff0c7230 */ /* 0x020fe20000004100 */
[----:B------:R-:W-:Y:S01]  /*2150*/  ISETP.GT.AND P2, PT, R3, 0x8, P2 ;  /* 0x000000080300780c */ /* 0x000fe20001744270 */
[----:B------:R-:W-:Y:S01]  /*2160*/  IMAD.WIDE.U32 R20, R105, R100, R14 ;  /* 0x0000006469147225 */ /* 0x000fe200078e000e */
[----:B0-----:R-:W-:-:S03]  /*2170*/  PRMT R24, R5, 0x7610, R24 ;  /* 0x0000761005187816 */ /* 0x001fc60000000018 */
[----:B------:R-:W-:Y:S01]  /*2180*/  FMUL R12, R12, R89 ;  /* 0x000000590c0c7220 */ /* 0x000fe20000400000 */
[----:B------:R-:W-:Y:S01]  /*2190*/  IMAD.IADD R97, R97, 0x1, R21 ;  /* 0x0000000161617824 */ /* 0x000fe200078e0215 */
[----:B------:R-:W-:Y:S02]  /*21a0*/  IADD3 R94, P1, R94, R20, RZ ;  /* 0x000000145e5e7210 */ /* 0x000fe40007f3e0ff */
[----:B------:R-:W-:-:S03]  /*21b0*/  FFMA R12, R25, R88, R12 ;  /* 0x00000058190c7223 */ /* 0x000fc6000000000c */
[----:B------:R-:W-:Y:S01]  /*21c0*/  IMAD.X R13, R97, 0x1, R13, P1 ;  /* 0x00000001610d7824 */ /* 0x000fe200008e060d */
[C---:B------:R-:W-:Y:S02]  /*21d0*/  LEA R14, P1, R94.reuse, R102, 0x1 ;  /* 0x000000665e0e7211 */ /* 0x040fe400078208ff */
[----:B------:R-:W-:Y:S02]  /*21e0*/  F2FP.F16.F32.PACK_AB R12, RZ, R12 ;  /* 0x0000000cff0c723e */ /* 0x000fe400000000ff */
[----:B------:R-:W-:Y:S02]  /*21f0*/  LEA.HI.X R15, R94, R103, R13, 0x1, P1 ;  /* 0x000000675e0f7211 */ /* 0x000fe400008f0c0d */
[----:B------:R-:W-:-:S05]  /*2200*/  PRMT R21, R12, 0x7610, R21 ;  /* 0x000076100c157816 */ /* 0x000fca0000000015 */
[----:B------:R0:W-:Y:S04]  /*2210*/  @P3 STG.E.U16 desc[UR36][R10.64+0x2], R21 ;  /* 0x000002150a003986 */ /* 0x0001e8000c101524 */
[----:B------:R-:W2:Y:S01]  /*2220*/  @P2 LDG.E.LTC128B.U16 R24, desc[UR36][R14.64] ;  /* 0x000000240e182981 */ /* 0x000ea2000c1e1520 */
[----:B------:R-:W-:Y:S01]  /*2230*/  IADD3 R20, P1, R8, R20, RZ ;  /* 0x0000001408147210 */ /* 0x000fe20007f3e0ff */
[----:B------:R-:W-:Y:S01]  /*2240*/  BSSY B1, `(.L_x_38) ;  /* 0x0000011000017945 */ /* 0x000fe20003800000 */
[C---:B------:R-:W-:Y:S02]  /*2250*/  SHF.L.U64.HI R13, R98.reuse, 0x4, R99 ;  /* 0x00000004620d7819 */ /* 0x040fe40000010263 */
[----:B------:R-:W-:Y:S01]  /*2260*/  ISETP.GT.AND P0, PT, R3, 0x8, P0 ;  /* 0x000000080300780c */ /* 0x000fe20000704270 */
[----:B0-----:R-:W-:Y:S01]  /*2270*/  IMAD.X R21, R9, 0x1, R97, P1 ;  /* 0x0000000109157824 */ /* 0x001fe200008e0661 */
[----:B------:R-:W-:Y:S01]  /*2280*/  LEA R12, P1, R98, R10, 0x4 ;  /* 0x0000000a620c7211 */ /* 0x000fe200078220ff */
[----:B------:R-:W-:-:S04]  /*2290*/  IMAD.WIDE.U32 R20, R91, R96, R20 ;  /* 0x000000605b147225 */ /* 0x000fc800078e0014 */
[----:B------:R-:W-:Y:S02]  /*22a0*/  IMAD.X R13, R13, 0x1, R11, P1 ;  /* 0x000000010d0d7824 */ /* 0x000fe400008e060b */
[----:B------:R-:W-:Y:S02]  /*22b0*/  IMAD.IADD R9, R93, 0x1, R21 ;  /* 0x000000015d097824 */ /* 0x000fe400078e0215 */
[----:B--2---:R-:W-:-:S05]  /*22c0*/  HADD2.F32 R8, -RZ, R24.H0_H0 ;  /* 0x20000018ff087230 */ /* 0x004fca0000004100 */
[----:B------:R-:W-:Y:S01]  /*22d0*/  FMUL R5, R8, R89 ;  /* 0x0000005908057220 */ /* 0x000fe20000400000 */
[----:B------:R-:W-:-:S03]  /*22e0*/  LEA R8, P3, R20, R102, 0x1 ;  /* 0x0000006614087211 */ /* 0x000fc600078608ff */
[----:B------:R-:W-:Y:S01]  /*22f0*/  FFMA R5, R26, R88, R5 ;  /* 0x000000581a057223 */ /* 0x000fe20000000005 */
[----:B------:R-:W-:-:S04]  /*2300*/  LEA.HI.X R9, R20, R103, R9, 0x1, P3 ;  /* 0x0000006714097211 */ /* 0x000fc800018f0c09 */
[----:B------:R-:W-:-:S05]  /*2310*/  F2FP.F16.F32.PACK_AB R5, RZ, R5 ;  /* 0x00000005ff05723e */ /* 0x000fca00000000ff */
[----:B------:R0:W-:Y:S01]  /*2320*/  @P2 STG.E.U16 desc[UR36][R12.64], R5 ;  /* 0x000000050c002986 */ /* 0x0001e2000c101524 */
[----:B------:R-:W-:Y:S05]  /*2330*/  @!P0 BRA `(.L_x_39) ;  /* 0x0000000000048947 */ /* 0x000fea0003800000 */
[----:B------:R2:W5:Y:S02]  /*2340*/  LDG.E.LTC128B.U16 R24, desc[UR36][R8.64+0x2] ;  /* 0x0000022408187981 */ /* 0x000564000c1e1520 */
.L_x_39:
[----:B------:R-:W-:Y:S05]  /*2350*/  BSYNC B1 ;  /* 0x0000000000017941 */ /* 0x000fea0003800000 */
.L_x_38:
[----:B-----5:R-:W-:Y:S01]  /*2360*/  HADD2.F32 R14, -RZ, R24.H0_H0 ;  /* 0x20000018ff0e7230 */ /* 0x020fe20000004100 */
[----:B------:R-:W-:Y:S01]  /*2370*/  ISETP.GT.AND P1, PT, R4, 0x8, PT ;  /* 0x000000080400780c */ /* 0x000fe20003f24270 */
[----:B------:R-:W-:Y:S03]  /*2380*/  BSSY B1, `(.L_x_40) ;  /* 0x0000008000017945 */ /* 0x000fe60003800000 */
[----:B------:R-:W-:Y:S01]  /*2390*/  FMUL R14, R14, R89 ;  /* 0x000000590e0e7220 */ /* 0x000fe20000400000 */
[----:B------:R-:W-:-:S03]  /*23a0*/  ISETP.GT.AND P2, PT, R3, RZ, P1 ;  /* 0x000000ff0300720c */ /* 0x000fc60000f44270 */
[----:B------:R-:W-:-:S05]  /*23b0*/  FFMA R14, R27, R88, R14 ;  /* 0x000000581b0e7223 */ /* 0x000fca000000000e */
[----:B------:R-:W-:-:S05]  /*23c0*/  F2FP.F16.F32.PACK_AB R14, RZ, R14 ;  /* 0x0000000eff0e723e */ /* 0x000fca00000000ff */
[----:B------:R3:W-:Y:S01]  /*23d0*/  @P0 STG.E.U16 desc[UR36][R12.64+0x2], R14 ;  /* 0x0000020e0c000986 */ /* 0x0007e2000c101524 */
[----:B------:R-:W-:Y:S05]  /*23e0*/  @!P2 BRA `(.L_x_41) ;  /* 0x000000000004a947 */ /* 0x000fea0003800000 */
[----:B------:R4:W5:Y:S02]  /*23f0*/  LDG.E.LTC128B.U16 R24, desc[UR36][R6.64+0x10] ;  /* 0x0000102406187981 */ /* 0x000964000c1e1520 */
.L_x_41:
[----:B------:R-:W-:Y:S05]  /*2400*/  BSYNC B1 ;  /* 0x0000000000017941 */ /* 0x000fea0003800000 */
.L_x_40:
[----:B---3-5:R-:W-:Y:S01]  /*2410*/  HADD2.F32 R14, -RZ, R24.H0_H0 ;  /* 0x20000018ff0e7230 */ /* 0x028fe20000004100 */
[----:B------:R-:W-:Y:S01]  /*2420*/  ISETP.GT.AND P0, PT, R4, 0x9, PT ;  /* 0x000000090400780c */ /* 0x000fe20003f04270 */
[----:B------:R-:W-:Y:S03]  /*2430*/  BSSY B1, `(.L_x_42) ;  /* 0x0000008000017945 */ /* 0x000fe60003800000 */
[----:B0-----:R-:W-:Y:S01]  /*2440*/  FMUL R5, R14, R89 ;  /* 0x000000590e057220 */ /* 0x001fe20000400000 */
[----:B------:R-:W-:-:S03]  /*2450*/  ISETP.GT.AND P3, PT, R3, RZ, P0 ;  /* 0x000000ff0300720c */ /* 0x000fc60000764270 */
[----:B------:R-:W-:-:S05]  /*2460*/  FFMA R5, R28, R88, R5 ;  /* 0x000000581c057223 */ /* 0x000fca0000000005 */
[----:B------:R-:W-:-:S05]  /*2470*/  F2FP.F16.F32.PACK_AB R5, RZ, R5 ;  /* 0x00000005ff05723e */ /* 0x000fca00000000ff */
[----:B------:R0:W-:Y:S01]  /*2480*/  @P2 STG.E.U16 desc[UR36][R10.64+0x10], R5 ;  /* 0x000010050a002986 */ /* 0x0001e2000c101524 */
[----:B------:R-:W-:Y:S05]  /*2490*/  @!P3 BRA `(.L_x_43) ;  /* 0x000000000004b947 */ /* 0x000fea0003800000 */
[----:B------:R3:W5:Y:S02]  /*24a0*/  LDG.E.LTC128B.U16 R24, desc[UR36][R6.64+0x12] ;  /* 0x0000122406187981 */ /* 0x000764000c1e1520 */
.L_x_43:
[----:B------:R-:W-:Y:S05]  /*24b0*/  BSYNC B1 ;  /* 0x0000000000017941 */ /* 0x000fea0003800000 */
.L_x_42:
[----:B-----5:R-:W-:Y:S01]  /*24c0*/  HADD2.F32 R14, -RZ, R24.H0_H0 ;  /* 0x20000018ff0e7230 */ /* 0x020fe20000004100 */
[----:B------:R-:W-:Y:S01]  /*24d0*/  ISETP.GT.AND P1, PT, R3, 0x8, P1 ;  /* 0x000000080300780c */ /* 0x000fe20000f24270 */
[----:B------:R-:W-:Y:S03]  /*24e0*/  BSSY B1, `(.L_x_44) ;  /* 0x0000007000017945 */ /* 0x000fe60003800000 */
[----:B------:R-:W-:-:S04]  /*24f0*/  FMUL R14, R14, R89 ;  /* 0x000000590e0e7220 */ /* 0x000fc80000400000 */
[----:B------:R-:W-:-:S05]  /*2500*/  FFMA R14, R29, R88, R14 ;  /* 0x000000581d0e7223 */ /* 0x000fca000000000e */
[----:B------:R-:W-:-:S05]  /*2510*/  F2FP.F16.F32.PACK_AB R14, RZ, R14 ;  /* 0x0000000eff0e723e */ /* 0x000fca00000000ff */
[----:B------:R0:W-:Y:S01]  /*2520*/  @P3 STG.E.U16 desc[UR36][R10.64+0x12], R14 ;  /* 0x0000120e0a003986 */ /* 0x0001e2000c101524 */
[----:B------:R-:W-:Y:S05]  /*2530*/  @!P1 BRA `(.L_x_45) ;  /* 0x0000000000049947 */ /* 0x000fea0003800000 */
[----:B------:R0:W5:Y:S02]  /*2540*/  LDG.E.LTC128B.U16 R24, desc[UR36][R8.64+0x10] ;  /* 0x0000102408187981 */ /* 0x000164000c1e1520 */
.L_x_45:
[----:B------:R-:W-:Y:S05]  /*2550*/  BSYNC B1 ;  /* 0x0000000000017941 */ /* 0x000fea0003800000 */
.L_x_44:
[----:B0----5:R-:W-:Y:S01]  /*2560*/  HADD2.F32 R14, -RZ, R24.H0_H0 ;  /* 0x20000018ff0e7230 */ /* 0x021fe20000004100 */
        /* <DEDUP_REMOVED lines=8> */
.L_x_47:
[----:B------:R-:W-:Y:S05]  /*25f0*/  BSYNC B1 ;  /* 0x0000000000017941 */ /* 0x000fea0003800000 */
.L_x_46:
        /* <DEDUP_REMOVED lines=10> */
.L_x_49:
[----:B------:R-:W-:Y:S05]  /*26a0*/  BSYNC B1 ;  /* 0x0000000000017941 */ /* 0x000fea0003800000 */
.L_x_48:
[----:B0----5:R-:W-:Y:S01]  /*26b0*/  HADD2.F32 R14, -RZ, R24.H0_H0 ;  /* 0x20000018ff0e7230 */ /* 0x021fe20000004100 */
        /* <DEDUP_REMOVED lines=9> */
.L_x_51:
[----:B------:R-:W-:Y:S05]  /*2750*/  BSYNC B1 ;  /* 0x0000000000017941 */ /* 0x000fea0003800000 */
.L_x_50:
        /* <DEDUP_REMOVED lines=9> */
.L_x_53:
[----:B------:R-:W-:Y:S05]  /*27f0*/  BSYNC B1 ;  /* 0x0000000000017941 */ /* 0x000fea0003800000 */
.L_x_52:
        /* <DEDUP_REMOVED lines=9> */
.L_x_55:
[----:B------:R-:W-:Y:S05]  /*2890*/  BSYNC B1 ;  /* 0x0000000000017941 */ /* 0x000fea0003800000 */
.L_x_54:
        /* <DEDUP_REMOVED lines=10> */
.L_x_57:
[----:B------:R-:W-:Y:S05]  /*2940*/  BSYNC B1 ;  /* 0x0000000000017941 */ /* 0x000fea0003800000 */
.L_x_56:
        /* <DEDUP_REMOVED lines=10> */
.L_x_59:
[----:B------:R-:W-:Y:S05]  /*29f0*/  BSYNC B1 ;  /* 0x0000000000017941 */ /* 0x000fea0003800000 */
.L_x_58:
        /* <DEDUP_REMOVED lines=9> */
.L_x_61:
[----:B------:R-:W-:Y:S05]  /*2a90*/  BSYNC B1 ;  /* 0x0000000000017941 */ /* 0x000fea0003800000 */
.L_x_60:
        /* <DEDUP_REMOVED lines=9> */
.L_x_63:
[----:B------:R-:W-:Y:S05]  /*2b30*/  BSYNC B1 ;  /* 0x0000000000017941 */ /* 0x000fea0003800000 */
.L_x_62:
        /* <DEDUP_REMOVED lines=10> */
.L_x_65:
[----:B------:R-:W-:Y:S05]  /*2be0*/  BSYNC B1 ;  /* 0x0000000000017941 */ /* 0x000fea0003800000 */
.L_x_64:
        /* <DEDUP_REMOVED lines=10> */
.L_x_67:
[----:B------:R-:W-:Y:S05]  /*2c90*/  BSYNC B1 ;  /* 0x0000000000017941 */ /* 0x000fea0003800000 */
.L_x_66:
        /* <DEDUP_REMOVED lines=9> */
.L_x_69:
[----:B------:R-:W-:Y:S05]  /*2d30*/  BSYNC B1 ;  /* 0x0000000000017941 */ /* 0x000fea0003800000 */
.L_x_68:
        /* <DEDUP_REMOVED lines=9> */
.L_x_71:
[----:B------:R-:W-:Y:S05]  /*2dd0*/  BSYNC B1 ;  /* 0x0000000000017941 */ /* 0x000fea0003800000 */
.L_x_70:
        /* <DEDUP_REMOVED lines=10> */
.L_x_73:
[----:B------:R-:W-:Y:S05]  /*2e80*/  BSYNC B1 ;  /* 0x0000000000017941 */ /* 0x000fea0003800000 */
.L_x_72:
        /* <DEDUP_REMOVED lines=10> */
.L_x_75:
[----:B------:R-:W-:Y:S05]  /*2f30*/  BSYNC B1 ;  /* 0x0000000000017941 */ /* 0x000fea0003800000 */
.L_x_74:
        /* <DEDUP_REMOVED lines=9> */
.L_x_77:
[----:B------:R-:W-:Y:S05]  /*2fd0*/  BSYNC B1 ;  /* 0x0000000000017941 */ /* 0x000fea0003800000 */
.L_x_76:
        /* <DEDUP_REMOVED lines=9> */
.L_x_79:
[----:B------:R-:W-:Y:S05]  /*3070*/  BSYNC B1 ;  /* 0x0000000000017941 */ /* 0x000fea0003800000 */
.L_x_78:
        /* <DEDUP_REMOVED lines=10> */
.L_x_81:
[----:B------:R-:W-:Y:S05]  /*3120*/  BSYNC B1 ;  /* 0x0000000000017941 */ /* 0x000fea0003800000 */
.L_x_80:
        /* <DEDUP_REMOVED lines=10> */
.L_x_83:
[----:B------:R-:W-:Y:S05]  /*31d0*/  BSYNC B1 ;  /* 0x0000000000017941 */ /* 0x000fea0003800000 */
.L_x_82:
        /* <DEDUP_REMOVED lines=9> */
.L_x_85:
[----:B------:R-:W-:Y:S05]  /*3270*/  BSYNC B1 ;  /* 0x0000000000017941 */ /* 0x000fea0003800000 */
.L_x_84:
        /* <DEDUP_REMOVED lines=9> */
.L_x_87:
[----:B------:R-:W-:Y:S05]  /*3310*/  BSYNC B1 ;  /* 0x0000000000017941 */ /* 0x000fea0003800000 */
.L_x_86:
        /* <DEDUP_REMOVED lines=10> */
.L_x_89:
[----:B------:R-:W-:Y:S05]  /*33c0*/  BSYNC B1 ;  /* 0x0000000000017941 */ /* 0x000fea0003800000 */
.L_x_88:
        /* <DEDUP_REMOVED lines=10> */
.L_x_91:
[----:B------:R-:W-:Y:S05]  /*3470*/  BSYNC B1 ;  /* 0x0000000000017941 */ /* 0x000fea0003800000 */
.L_x_90:
        /* <DEDUP_REMOVED lines=9> */
.L_x_93:
[----:B------:R-:W-:Y:S05]  /*3510*/  BSYNC B1 ;  /* 0x0000000000017941 */ /* 0x000fea0003800000 */
.L_x_92:
        /* <DEDUP_REMOVED lines=9> */
.L_x_95:
[----:B------:R-:W-:Y:S05]  /*35b0*/  BSYNC B1 ;  /* 0x0000000000017941 */ /* 0x000fea0003800000 */
.L_x_94:
        /* <DEDUP_REMOVED lines=10> */
.L_x_97:
[----:B------:R-:W-:Y:S05]  /*3660*/  BSYNC B1 ;  /* 0x0000000000017941 */ /* 0x000fea0003800000 */
.L_x_96:
        /* <DEDUP_REMOVED lines=10> */
.L_x_99:
[----:B------:R-:W-:Y:S05]  /*3710*/  BSYNC B1 ;  /* 0x0000000000017941 */ /* 0x000fea0003800000 */
.L_x_98:
        /* <DEDUP_REMOVED lines=9> */
.L_x_101:
[----:B------:R-:W-:Y:S05]  /*37b0*/  BSYNC B1 ;  /* 0x0000000000017941 */ /* 0x000fea0003800000 */
.L_x_100:
        /* <DEDUP_REMOVED lines=9> */
.L_x_103:
[----:B------:R-:W-:Y:S05]  /*3850*/  BSYNC B1 ;  /* 0x0000000000017941 */ /* 0x000fea0003800000 */
.L_x_102:
        /* <DEDUP_REMOVED lines=10> */
.L_x_105:
[----:B------:R-:W-:Y:S05]  /*3900*/  BSYNC B1 ;  /* 0x0000000000017941 */ /* 0x000fea0003800000 */
.L_x_104:
        /* <DEDUP_REMOVED lines=10> */
.L_x_107:
[----:B------:R-:W-:Y:S05]  /*39b0*/  BSYNC B1 ;  /* 0x0000000000017941 */ /* 0x000fea0003800000 */
.L_x_106:
        /* <DEDUP_REMOVED lines=9> */
.L_x_109:
[----:B------:R-:W-:Y:S05]  /*3a50*/  BSYNC B1 ;  /* 0x0000000000017941 */ /* 0x000fea0003800000 */
.L_x_108:
        /* <DEDUP_REMOVED lines=9> */
.L_x_111:
[----:B------:R-:W-:Y:S05]  /*3af0*/  BSYNC B1 ;  /* 0x0000000000017941 */ /* 0x000fea0003800000 */
.L_x_110:
        /* <DEDUP_REMOVED lines=10> */
.L_x_113:
[----:B------:R-:W-:Y:S05]  /*3ba0*/  BSYNC B1 ;  /* 0x0000000000017941 */ /* 0x000fea0003800000 */
.L_x_112:
        /* <DEDUP_REMOVED lines=10> */
.L_x_115:
[----:B------:R-:W-:Y:S05]  /*3c50*/  BSYNC B1 ;  /* 0x0000000000017941 */ /* 0x000fea0003800000 */
.L_x_114:
        /* <DEDUP_REMOVED lines=9> */
.L_x_117:
[----:B------:R-:W-:Y:S05]  /*3cf0*/  BSYNC B1 ;  /* 0x0000000000017941 */ /* 0x000fea0003800000 */
.L_x_116:
        /* <DEDUP_REMOVED lines=9> */
.L_x_119:
[----:B------:R-:W-:Y:S05]  /*3d90*/  BSYNC B1 ;  /* 0x0000000000017941 */ /* 0x000fea0003800000 */
.L_x_118:
        /* <DEDUP_REMOVED lines=10> */
.L_x_121:
[----:B------:R-:W-:Y:S05]  /*3e40*/  BSYNC B1 ;  /* 0x0000000000017941 */ /* 0x000fea0003800000 */
.L_x_120:
        /* <DEDUP_REMOVED lines=10> */
.L_x_123:
[----:B------:R-:W-:Y:S05]  /*3ef0*/  BSYNC B1 ;  /* 0x0000000000017941 */ /* 0x000fea0003800000 */
.L_x_122:
        /* <DEDUP_REMOVED lines=9> */
.L_x_125:
[----:B------:R-:W-:Y:S05]  /*3f90*/  BSYNC B1 ;  /* 0x0000000000017941 */ /* 0x000fea0003800000 */
.L_x_124:
        /* <DEDUP_REMOVED lines=9> */
.L_x_127:
[----:B------:R-:W-:Y:S05]  /*4030*/  BSYNC B1 ;  /* 0x0000000000017941 */ /* 0x000fea0003800000 */
.L_x_126:
        /* <DEDUP_REMOVED lines=10> */
.L_x_129:
[----:B------:R-:W-:Y:S05]  /*40e0*/  BSYNC B1 ;  /* 0x0000000000017941 */ /* 0x000fea0003800000 */
.L_x_128:
        /* <DEDUP_REMOVED lines=10> */
.L_x_131:
[----:B------:R-:W-:Y:S05]  /*4190*/  BSYNC B1 ;  /* 0x0000000000017941 */ /* 0x000fea0003800000 */
.L_x_130:
        /* <DEDUP_REMOVED lines=9> */
.L_x_133:
[----:B------:R-:W-:Y:S05]  /*4230*/  BSYNC B1 ;  /* 0x0000000000017941 */ /* 0x000fea0003800000 */
.L_x_132:
        /* <DEDUP_REMOVED lines=9> */
.L_x_135:
[----:B------:R-:W-:Y:S05]  /*42d0*/  BSYNC B1 ;  /* 0x0000000000017941 */ /* 0x000fea0003800000 */
.L_x_134:
        /* <DEDUP_REMOVED lines=10> */
.L_x_137:
[----:B------:R-:W-:Y:S05]  /*4380*/  BSYNC B1 ;  /* 0x0000000000017941 */ /* 0x000fea0003800000 */
.L_x_136:
        /* <DEDUP_REMOVED lines=10> */
.L_x_139:
[----:B------:R-:W-:Y:S05]  /*4430*/  BSYNC B1 ;  /* 0x0000000000017941 */ /* 0x000fea0003800000 */
.L_x_138:
        /* <DEDUP_REMOVED lines=9> */
.L_x_141:
[----:B------:R-:W-:Y:S05]  /*44d0*/  BSYNC B1 ;  /* 0x0000000000017941 */ /* 0x000fea0003800000 */
.L_x_140:
        /* <DEDUP_REMOVED lines=9> */
.L_x_143:
[----:B------:R-:W-:Y:S05]  /*4570*/  BSYNC B1 ;  /* 0x0000000000017941 */ /* 0x000fea0003800000 */
.L_x_142:
        /* <DEDUP_REMOVED lines=10> */
.L_x_145:
[----:B------:R-:W-:Y:S05]  /*4620*/  BSYNC B1 ;  /* 0x0000000000017941 */ /* 0x000fea0003800000 */
.L_x_144:
        /* <DEDUP_REMOVED lines=10> */
.L_x_147:
[----:B------:R-:W-:Y:S05]  /*46d0*/  BSYNC B1 ;  /* 0x0000000000017941 */ /* 0x000fea0003800000 */
.L_x_146:
        /* <DEDUP_REMOVED lines=9> */
.L_x_149:
[----:B------:R-:W-:Y:S05]  /*4770*/  BSYNC B1 ;  /* 0x0000000000017941 */ /* 0x000fea0003800000 */
.L_x_148:
        /* <DEDUP_REMOVED lines=9> */
.L_x_151:
[----:B------:R-:W-:Y:S05]  /*4810*/  BSYNC B1 ;  /* 0x0000000000017941 */ /* 0x000fea0003800000 */
.L_x_150:
        /* <DEDUP_REMOVED lines=10> */
.L_x_153:
[----:B------:R-:W-:Y:S05]  /*48c0*/  BSYNC B1 ;  /* 0x0000000000017941 */ /* 0x000fea0003800000 */
.L_x_152:
[----:B0----5:R-:W-:Y:S01]  /*48d0*/  HADD2.F32 R14, -RZ, R24.H0_H0 ;  /* 0x20000018ff0e7230 */ /* 0x021fe20000004100 */
[----:B------:R-:W-:Y:S01]  /*48e0*/  ISETP.GT.AND P0, PT, R4, 0x79, PT ;  /* 0x000000790400780c */ /* 0x000fe20003f04270 */
[----:B------:R-:W-:Y:S01]  /*48f0*/  @P2 IMAD.MOV.U32 R4, RZ, RZ, R10 ;  /* 0x000000ffff042224 */ /* 0x000fe200078e000a */
[----:B------:R-:W-:Y:S02]  /*4900*/  BSSY B1, `(.L_x_154) ;  /* 0x000000a000017945 */ /* 0x000fe40003800000 */
[----:B------:R-:W-:Y:S01]  /*4910*/  FMUL R5, R14, R89 ;  /* 0x000000590e057220 */ /* 0x000fe20000400000 */
[----:B------:R-:W-:-:S03]  /*4920*/  ISETP.GT.AND P3, PT, R3, RZ, P0 ;  /* 0x000000ff0300720c */ /* 0x000fc60000764270 */
[----:B------:R-:W-:-:S05]  /*4930*/  FFMA R5, R84, R88, R5 ;  /* 0x0000005854057223 */ /* 0x000fca0000000005 */
[----:B------:R-:W-:-:S04]  /*4940*/  F2FP.F16.F32.PACK_AB R5, RZ, R5 ;  /* 0x00000005ff05723e */ /* 0x000fc800000000ff */
[----:B------:R-:W-:Y:S01]  /*4950*/  PRMT R14, R5, 0x7610, R14 ;  /* 0x00007610050e7816 */ /* 0x000fe2000000000e */
[----:B------:R-:W-:-:S05]  /*4960*/  @P2 IMAD.MOV.U32 R5, RZ, RZ, R11 ;  /* 0x000000ffff052224 */ /* 0x000fca00078e000b */
[----:B------:R0:W-:Y:S01]  /*4970*/  @P2 STG.E.U16 desc[UR36][R4.64+0xf0], R14 ;  /* 0x0000f00e04002986 */ /* 0x0001e2000c101524 */
[----:B------:R-:W-:Y:S05]  /*4980*/  @!P3 BRA `(.L_x_155) ;  /* 0x000000000004b947 */ /* 0x000fea0003800000 */
[----:B------:R0:W5:Y:S02]  /*4990*/  LDG.E.LTC128B.U16 R24, desc[UR36][R6.64+0xf2] ;  /* 0x0000f22406187981 */ /* 0x000164000c1e1520 */
.L_x_155:
[----:B------:R-:W-:Y:S05]  /*49a0*/  BSYNC B1 ;  /* 0x0000000000017941 */ /* 0x000fea0003800000 */
.L_x_154:
        /* <DEDUP_REMOVED lines=9> */
.L_x_157:
[----:B------:R-:W-:Y:S05]  /*4a40*/  BSYNC B1 ;  /* 0x0000000000017941 */ /* 0x000fea0003800000 */
.L_x_156:
[----:B0----5:R-:W-:Y:S01]  /*4a50*/  HADD2.F32 R4, -RZ, R24.H0_H0 ;  /* 0x20000018ff047230 */ /* 0x021fe20000004100 */
[----:B------:R-:W-:Y:S01]  /*4a60*/  ISETP.GT.AND P0, PT, R3, 0x8, P0 ;  /* 0x000000080300780c */ /* 0x000fe20000704270 */
[----:B------:R-:W-:Y:S03]  /*4a70*/  BSSY B1, `(.L_x_158) ;  /* 0x000000a000017945 */ /* 0x000fe60003800000 */
[----:B------:R-:W-:Y:S01]  /*4a80*/  FMUL R5, R4, R89 ;  /* 0x0000005904057220 */ /* 0x000fe20000400000 */
[----:B------:R-:W-:-:S03]  /*4a90*/  @P1 IMAD.MOV.U32 R4, RZ, RZ, R12 ;  /* 0x000000ffff041224 */ /* 0x000fc600078e000c */
[----:B------:R-:W-:-:S05]  /*4aa0*/  FFMA R5, R86, R88, R5 ;  /* 0x0000005856057223 */ /* 0x000fca0000000005 */
[----:B------:R-:W-:-:S04]  /*4ab0*/  F2FP.F16.F32.PACK_AB R5, RZ, R5 ;  /* 0x00000005ff05723e */ /* 0x000fc800000000ff */
[----:B-1-34-:R-:W-:Y:S01]  /*4ac0*/  PRMT R6, R5, 0x7610, R6 ;  /* 0x0000761005067816 */ /* 0x01afe20000000006 */
[----:B------:R-:W-:-:S05]  /*4ad0*/  @P1 IMAD.MOV.U32 R5, RZ, RZ, R13 ;  /* 0x000000ffff051224 */ /* 0x000fca00078e000d */
[----:B------:R0:W-:Y:S01]  /*4ae0*/  @P1 STG.E.U16 desc[UR36][R4.64+0xf0], R6 ;  /* 0x0000f00604001986 */ /* 0x0001e2000c101524 */
[----:B------:R-:W-:Y:S05]  /*4af0*/  @!P0 BRA `(.L_x_159) ;  /* 0x0000000000048947 */ /* 0x000fea0003800000 */
[----:B------:R1:W5:Y:S02]  /*4b00*/  LDG.E.LTC128B.U16 R24, desc[UR36][R8.64+0xf2] ;  /* 0x0000f22408187981 */ /* 0x000364000c1e1520 */
.L_x_159:
[----:B------:R-:W-:Y:S05]  /*4b10*/  BSYNC B1 ;  /* 0x0000000000017941 */ /* 0x000fea0003800000 */
.L_x_158:
[----:B------:R-:W-:Y:S05]  /*4b20*/  @!P0 BRA `(.L_x_160) ;  /* 0x0000001000e88947 */ /* 0x000fea0003800000 */
[----:B-----5:R-:W-:-:S05]  /*4b30*/  HADD2.F32 R24, -RZ, R24.H0_H0 ;  /* 0x20000018ff187230 */ /* 0x020fca0000004100 */
[----:B------:R-:W-:-:S04]  /*4b40*/  FMUL R24, R24, R89 ;  /* 0x0000005918187220 */ /* 0x000fc80000400000 */
[----:B------:R-:W-:-:S05]  /*4b50*/  FFMA R24, R87, R88, R24 ;  /* 0x0000005857187223 */ /* 0x000fca0000000018 */
[----:B------:R-:W-:-:S05]  /*4b60*/  F2FP.F16.F32.PACK_AB R24, RZ, R24 ;  /* 0x00000018ff18723e */ /* 0x000fca00000000ff */
[----:B------:R3:W-:Y:S01]  /*4b70*/  STG.E.U16 desc[UR36][R12.64+0xf2], R24 ;  /* 0x0000f2180c007986 */ /* 0x0007e2000c101524 */
[----:B------:R-:W-:Y:S05]  /*4b80*/  BRA `(.L_x_160) ;  /* 0x0000001000d07947 */ /* 0x000fea0003800000 */
.L_x_35:
[----:B------:R-:W-:Y:S01]  /*4b90*/  ISETP.GT.AND P0, PT, R4, 0x1, PT ;  /* 0x000000010400780c */ /* 0x000fe20003f04270 */
[----:B------:R-:W-:Y:S01]  /*4ba0*/  ULDC.64 UR4, c[0x0][0x5c0] ;  /* 0x0001700000047ab9 */ /* 0x000fe20000000a00 */
[-C--:B------:R-:W-:Y:S01]  /*4bb0*/  FMUL R24, R24, R88.reuse ;  /* 0x0000005818187220 */ /* 0x080fe20000400000 */
[-C--:B------:R-:W-:Y:S01]  /*4bc0*/  FMUL R25, R25, R88.reuse ;  /* 0x0000005819197220 */ /* 0x080fe20000400000 */
[----:B------:R-:W-:Y:S01]  /*4bd0*/  ISETP.GT.AND P3, PT, R3, RZ, P0 ;  /* 0x000000ff0300720c */ /* 0x000fe20000764270 */
[-C--:B------:R-:W-:Y:S01]  /*4be0*/  FMUL R26, R26, R88.reuse ;  /* 0x000000581a1a7220 */ /* 0x080fe20000400000 */
[----:B------:R-:W-:Y:S01]  /*4bf0*/  LEA R6, P4, R92, UR4, 0x1 ;  /* 0x000000045c067c11 */ /* 0x000fe2000f8808ff */
[----:B------:R-:W-:Y:S01]  /*4c00*/  FMUL R27, R27, R88 ;  /* 0x000000581b1b7220 */ /* 0x000fe20000400000 */
[----:B------:R-:W-:Y:S01]  /*4c10*/  F2FP.F16.F32.PACK_AB R24, RZ, R24 ;  /* 0x00000018ff18723e */ /* 0x000fe200000000ff */
[-C--:B------:R-:W-:Y:S01]  /*4c20*/  FMUL R28, R28, R88.reuse ;  /* 0x000000581c1c7220 */ /* 0x080fe20000400000 */
[----:B------:R-:W-:Y:S01]  /*4c30*/  LEA.HI.X R7, R92, UR5, R107, 0x1, P4 ;  /* 0x000000055c077c11 */ /* 0x000fe2000a0f0c6b */
[-C--:B------:R-:W-:Y:S01]  /*4c40*/  FMUL R29, R29, R88.reuse ;  /* 0x000000581d1d7220 */ /* 0x080fe20000400000 */
[----:B------:R-:W-:Y:S01]  /*4c50*/  F2FP.F16.F32.PACK_AB R25, RZ, R25 ;  /* 0x00000019ff19723e */ /* 0x000fe200000000ff */
[-C--:B------:R-:W-:Y:S01]  /*4c60*/  FMUL R30, R30, R88.reuse ;  /* 0x000000581e1e7220 */ /* 0x080fe20000400000 */
[----:B------:R-:W-:Y:S01]  /*4c70*/  SHF.L.U64.HI R99, R98, 0x4, R99 ;  /* 0x0000000462637819 */ /* 0x000fe20000010263 */
[----:B------:R-:W-:Y:S01]  /*4c80*/  @P1 STG.E.U16 desc[UR36][R6.64], R24 ;  /* 0x0000001806001986 */ /* 0x000fe2000c101524 */
[----:B------:R-:W-:Y:S01]  /*4c90*/  ISETP.GT.AND P1, PT, R4, 0x8, PT ;  /* 0x000000080400780c */ /* 0x000fe20003f24270 */
[----:B------:R-:W-:Y:S01]  /*4ca0*/  FMUL R31, R31, R88 ;  /* 0x000000581f1f7220 */ /* 0x000fe20000400000 */
[C---:B------:R-:W-:Y:S01]  /*4cb0*/  ISETP.GT.AND P4, PT, R3.reuse, 0x8, P0 ;  /* 0x000000080300780c */ /* 0x040fe20000784270 */
[----:B------:R-:W-:Y:S01]  /*4cc0*/  @P3 STG.E.U16 desc[UR36][R6.64+0x2], R25 ;  /* 0x0000021906003986 */ /* 0x000fe2000c101524 */
[----:B------:R-:W-:Y:S01]  /*4cd0*/  LEA R8, P3, R98, R6, 0x4 ;  /* 0x0000000662087211 */ /* 0x000fe200078620ff */
[-C--:B------:R-:W-:Y:S01]  /*4ce0*/  FMUL R32, R32, R88.reuse ;  /* 0x0000005820207220 */ /* 0x080fe20000400000 */
[----:B------:R-:W-:Y:S01]  /*4cf0*/  ISETP.GT.AND P2, PT, R3, 0x8, P2 ;  /* 0x000000080300780c */ /* 0x000fe20001744270 */
[-C--:B------:R-:W-:Y:S01]  /*4d00*/  FMUL R33, R33, R88.reuse ;  /* 0x0000005821217220 */ /* 0x080fe20000400000 */
[----:B------:R-:W-:Y:S01]  /*4d10*/  ISETP.GT.AND P0, PT, R4, 0x9, PT ;  /* 0x000000090400780c */ /* 0x000fe20003f04270 */
[----:B------:R-:W-:Y:S01]  /*4d20*/  IMAD.X R9, R99, 0x1, R7, P3 ;  /* 0x0000000163097824 */ /* 0x000fe200018e0607 */
[C---:B------:R-:W-:Y:S01]  /*4d30*/  ISETP.GT.AND P5, PT, R3.reuse, RZ, P1 ;  /* 0x000000ff0300720c */ /* 0x040fe20000fa4270 */
[-C--:B------:R-:W-:Y:S01]  /*4d40*/  FMUL R34, R34, R88.reuse ;  /* 0x0000005822227220 */ /* 0x080fe20000400000 */
[----:B------:R-:W-:Y:S01]  /*4d50*/  ISETP.GT.AND P3, PT, R3, RZ, P0 ;  /* 0x000000ff0300720c */ /* 0x000fe20000764270 */
[----:B------:R-:W-:Y:S01]  /*4d60*/  FMUL R35, R35, R88 ;  /* 0x0000005823237220 */ /* 0x000fe20000400000 */
[----:B------:R-:W-:Y:S01]  /*4d70*/  F2FP.F16.F32.PACK_AB R26, RZ, R26 ;  /* 0x0000001aff1a723e */ /* 0x000fe200000000ff */
[-C--:B------:R-:W-:Y:S01]  /*4d80*/  FMUL R36, R36, R88.reuse ;  /* 0x0000005824247220 */ /* 0x080fe20000400000 */
[----:B------:R-:W-:Y:S01]  /*4d90*/  F2FP.F16.F32.PACK_AB R27, RZ, R27 ;  /* 0x0000001bff1b723e */ /* 0x000fe200000000ff */
[----:B------:R-:W-:Y:S01]  /*4da0*/  FMUL R37, R37, R88 ;  /* 0x0000005825257220 */ /* 0x000fe20000400000 */
[----:B------:R-:W-:Y:S01]  /*4db0*/  F2FP.F16.F32.PACK_AB R28, RZ, R28 ;  /* 0x0000001cff1c723e */ /* 0x000fe200000000ff */
[----:B------:R-:W-:Y:S01]  /*4dc0*/  @P2 STG.E.U16 desc[UR36][R8.64], R26 ;  /* 0x0000001a08002986 */ /* 0x000fe2000c101524 */
[----:B------:R-:W-:Y:S01]  /*4dd0*/  F2FP.F16.F32.PACK_AB R29, RZ, R29 ;  /* 0x0000001dff1d723e */ /* 0x000fe200000000ff */
[-C--:B------:R-:W-:Y:S01]  /*4de0*/  FMUL R38, R38, R88.reuse ;  /* 0x0000005826267220 */ /* 0x080fe20000400000 */
[----:B------:R-:W-:Y:S01]  /*4df0*/  ISETP.GT.AND P2, PT, R3, 0x8, P1 ;  /* 0x000000080300780c */ /* 0x000fe20000f44270 */
[----:B------:R-:W-:Y:S01]  /*4e00*/  @P4 STG.E.U16 desc[UR36][R8.64+0x2], R27 ;  /* 0x0000021b08004986 */ /* 0x000fe2000c101524 */
[----:B------:R-:W-:Y:S01]  /*4e10*/  ISETP.GT.AND P1, PT, R4, 0x10, PT ;  /* 0x000000100400780c */ /* 0x000fe20003f24270 */
[----:B------:R-:W-:Y:S01]  /*4e20*/  FMUL R39, R39, R88 ;  /* 0x0000005827277220 */ /* 0x000fe20000400000 */
[----:B------:R-:W-:Y:S01]  /*4e30*/  F2FP.F16.F32.PACK_AB R30, RZ, R30 ;  /* 0x0000001eff1e723e */ /* 0x000fe200000000ff */
[----:B------:R-:W-:Y:S01]  /*4e40*/  @P5 STG.E.U16 desc[UR36][R6.64+0x10], R28 ;  /* 0x0000101c06005986 */ /* 0x000fe2000c101524 */
[C---:B------:R-:W-:Y:S01]  /*4e50*/  ISETP.GT.AND P4, PT, R3.reuse, RZ, P1 ;  /* 0x000000ff0300720c */ /* 0x040fe20000f84270 */
[-C--:B------:R-:W-:Y:S01]  /*4e60*/  FMUL R40, R40, R88.reuse ;  /* 0x0000005828287220 */ /* 0x080fe20000400000 */
[----:B------:R-:W-:Y:S01]  /*4e70*/  F2FP.F16.F32.PACK_AB R31, RZ, R31 ;  /* 0x0000001fff1f723e */ /* 0x000fe200000000ff */
[----:B------:R-:W-:Y:S01]  /*4e80*/  @P3 STG.E.U16 desc[UR36][R6.64+0x12], R29 ;  /* 0x0000121d06003986 */ /* 0x000fe2000c101524 */
[----:B------:R-:W-:Y:S01]  /*4e90*/  ISETP.GT.AND P3, PT, R3, 0x8, P0 ;  /* 0x000000080300780c */ /* 0x000fe20000764270 */
[----:B------:R-:W-:Y:S01]  /*4ea0*/  FMUL R41, R41, R88 ;  /* 0x0000005829297220 */ /* 0x000fe20000400000 */
[----:B------:R-:W-:Y:S01]  /*4eb0*/  ISETP.GT.AND P0, PT, R4, 0x11, PT ;  /* 0x000000110400780c */ /* 0x000fe20003f04270 */
[----:B------:R-:W-:Y:S01]  /*4ec0*/  @P2 STG.E.U16 desc[UR36][R8.64+0x10], R30 ;  /* 0x0000101e08002986 */ /* 0x000fe2000c101524 */
[----:B------:R-:W-:Y:S01]  /*4ed0*/  F2FP.F16.F32.PACK_AB R32, RZ, R32 ;  /* 0x00000020ff20723e */ /* 0x000fe200000000ff */
[-C--:B------:R-:W-:Y:S01]  /*4ee0*/  FMUL R42, R42, R88.reuse ;  /* 0x000000582a2a7220 */ /* 0x080fe20000400000 */
[----:B------:R-:W-:Y:S01]  /*4ef0*/  ISETP.GT.AND P5, PT, R3, RZ, P0 ;  /* 0x000000ff0300720c */ /* 0x000fe200007a4270 */
[-C--:B------:R-:W-:Y:S01]  /*4f00*/  FMUL R43, R43, R88.reuse ;  /* 0x000000582b2b7220 */ /* 0x080fe20000400000 */
[----:B------:R-:W-:Y:S01]  /*4f10*/  ISETP.GT.AND P2, PT, R3, 0x8, P1 ;  /* 0x000000080300780c */ /* 0x000fe20000f44270 */
[-C--:B------:R-:W-:Y:S01]  /*4f20*/  FMUL R44, R44, R88.reuse ;  /* 0x000000582c2c7220 */ /* 0x080fe20000400000 */
[----:B------:R-:W-:Y:S01]  /*4f30*/  ISETP.GT.AND P1, PT, R4, 0x18, PT ;  /* 0x000000180400780c */ /* 0x000fe20003f24270 */
[-C--:B------:R-:W-:Y:S01]  /*4f40*/  FMUL R45, R45, R88.reuse ;  /* 0x000000582d2d7220 */ /* 0x080fe20000400000 */
[----:B------:R-:W-:Y:S01]  /*4f50*/  F2FP.F16.F32.PACK_AB R33, RZ, R33 ;  /* 0x00000021ff21723e */ /* 0x000fe200000000ff */
[----:B------:R-:W-:Y:S01]  /*4f60*/  @P3 STG.E.U16 desc[UR36][R8.64+0x12], R31 ;  /* 0x0000121f08003986 */ /* 0x000fe2000c101524 */
[C---:B------:R-:W-:Y:S01]  /*4f70*/  ISETP.GT.AND P3, PT, R3.reuse, 0x8, P0 ;  /* 0x000000080300780c */ /* 0x040fe20000764270 */
[-C--:B------:R-:W-:Y:S01]  /*4f80*/  FMUL R46, R46, R88.reuse ;  /* 0x000000582e2e7220 */ /* 0x080fe20000400000 */
[----:B------:R-:W-:Y:S01]  /*4f90*/  ISETP.GT.AND P0, PT, R4, 0x19, PT ;  /* 0x000000190400780c */ /* 0x000fe20003f04270 */
[----:B------:R-:W-:Y:S01]  /*4fa0*/  @P4 STG.E.U16 desc[UR36][R6.64+0x20], R32 ;  /* 0x0000202006004986 */ /* 0x000fe2000c101524 */
[----:B------:R-:W-:Y:S01]  /*4fb0*/  ISETP.GT.AND P4, PT, R3, RZ, P1 ;  /* 0x000000ff0300720c */ /* 0x000fe20000f84270 */
[----:B------:R-:W-:Y:S01]  /*4fc0*/  FMUL R47, R47, R88 ;  /* 0x000000582f2f7220 */ /* 0x000fe20000400000 */
[----:B------:R-:W-:Y:S01]  /*4fd0*/  F2FP.F16.F32.PACK_AB R34, RZ, R34 ;  /* 0x00000022ff22723e */ /* 0x000fe200000000ff */
[----:B------:R-:W-:Y:S01]  /*4fe0*/  @P5 STG.E.U16 desc[UR36][R6.64+0x22], R33 ;  /* 0x0000222106005986 */ /* 0x000fe2000c101524 */
[----:B------:R-:W-:Y:S01]  /*4ff0*/  ISETP.GT.AND P5, PT, R3, RZ, P0 ;  /* 0x000000ff0300720c */ /* 0x000fe200007a4270 */
[----:B------:R-:W-:Y:S01]  /*5000*/  FMUL R48, R48, R88 ;  /* 0x0000005830307220 */ /* 0x000fe20000400000 */
[----:B------:R-:W-:Y:S01]  /*5010*/  F2FP.F16.F32.PACK_AB R35, RZ, R35 ;  /* 0x00000023ff23723e */ /* 0x000fe200000000ff */
[----:B------:R-:W-:Y:S01]  /*5020*/  @P2 STG.E.U16 desc[UR36][R8.64+0x20], R34 ;  /* 0x0000202208002986 */ /* 0x000fe2000c101524 */
[----:B------:R-:W-:Y:S01]  /*5030*/  F2FP.F16.F32.PACK_AB R36, RZ, R36 ;  /* 0x00000024ff24723e */ /* 0x000fe200000000ff */
[-C--:B------:R-:W-:Y:S01]  /*5040*/  FMUL R49, R49, R88.reuse ;  /* 0x0000005831317220 */ /* 0x080fe20000400000 */
[C---:B------:R-:W-:Y:S01]  /*5050*/  ISETP.GT.AND P2, PT, R3.reuse, 0x8, P1 ;  /* 0x000000080300780c */ /* 0x040fe20000f44270 */
[----:B------:R-:W-:Y:S01]  /*5060*/  @P3 STG.E.U16 desc[UR36][R8.64+0x22], R35 ;  /* 0x0000222308003986 */ /* 0x000fe2000c101524 */
[----:B------:R-:W-:Y:S01]  /*5070*/  ISETP.GT.AND P1, PT, R4, 0x20, PT ;  /* 0x000000200400780c */ /* 0x000fe20003f24270 */
[-C--:B------:R-:W-:Y:S01]  /*5080*/  FMUL R50, R50, R88.reuse ;  /* 0x0000005832327220 */ /* 0x080fe20000400000 */
[----:B------:R-:W-:Y:S01]  /*5090*/  F2FP.F16.F32.PACK_AB R37, RZ, R37 ;  /* 0x00000025ff25723e */ /* 0x000fe200000000ff */
[----:B------:R-:W-:Y:S01]  /*50a0*/  @P4 STG.E.U16 desc[UR36][R6.64+0x30], R36 ;  /* 0x0000302406004986 */ /* 0x000fe2000c101524 */
[----:B------:R-:W-:Y:S01]  /*50b0*/  ISETP.GT.AND P3, PT, R3, 0x8, P0 ;  /* 0x000000080300780c */ /* 0x000fe20000764270 */
[-C--:B------:R-:W-:Y:S01]  /*50c0*/  FMUL R51, R51, R88.reuse ;  /* 0x0000005833337220 */ /* 0x080fe20000400000 */
[----:B------:R-:W-:Y:S01]  /*50d0*/  ISETP.GT.AND P0, PT, R4, 0x21, PT ;  /* 0x000000210400780c */ /* 0x000fe20003f04270 */
[----:B------:R-:W-:Y:S01]  /*50e0*/  @P5 STG.E.U16 desc[UR36][R6.64+0x32], R37 ;  /* 0x0000322506005986 */ /* 0x000fe2000c101524 */
[----:B------:R-:W-:Y:S01]  /*50f0*/  ISETP.GT.AND P4, PT, R3, RZ, P1 ;  /* 0x000000ff0300720c */ /* 0x000fe20000f84270 */
[----:B------:R-:W-:Y:S01]  /*5100*/  FMUL R52, R52, R88 ;  /* 0x0000005834347220 */ /* 0x000fe20000400000 */
[----:B------:R-:W-:Y:S01]  /*5110*/  F2FP.F16.F32.PACK_AB R38, RZ, R38 ;  /* 0x00000026ff26723e */ /* 0x000fe200000000ff */
[-C--:B------:R-:W-:Y:S01]  /*5120*/  FMUL R53, R53, R88.reuse ;  /* 0x0000005835357220 */ /* 0x080fe20000400000 */
        /* <DEDUP_REMOVED lines=113> */
[----:B------:R-:W-:Y:S01]  /*5840*/  FMUL R87, R87, R88 ;  /* 0x0000005857577220 */ /* 0x000fe20000400000 */
[----:B------:R-:W-:Y:S01]  /*5850*/  ISETP.GT.AND P0, PT, R4, 0x51, PT ;  /* 0x000000510400780c */ /* 0x000fe20003f04270 */
[----:B------:R-:W-:Y:S01]  /*5860*/  @P5 STG.E.U16 desc[UR36][R6.64+0x92], R61 ;  /* 0x0000923d06005986 */ /* 0x000fe2000c101524 */
[----:B------:R-:W-:-:S02]  /*5870*/  ISETP.GT.AND P4, PT, R3, RZ, P1 ;  /* 0x000000ff0300720c */ /* 0x000fc40000f84270 */
[----:B------:R-:W-:Y:S02]  /*5880*/  F2FP.F16.F32.PACK_AB R62, RZ, R62 ;  /* 0x0000003eff3e723e */ /* 0x000fe400000000ff */
[C---:B------:R-:W-:Y:S02]  /*5890*/  ISETP.GT.AND P5, PT, R3.reuse, RZ, P0 ;  /* 0x000000ff0300720c */ /* 0x040fe400007a4270 */
[----:B------:R-:W-:Y:S01]  /*58a0*/  F2FP.F16.F32.PACK_AB R63, RZ, R63 ;  /* 0x0000003fff3f723e */ /* 0x000fe200000000ff */
[----:B------:R-:W-:Y:S01]  /*58b0*/  @P2 STG.E.U16 desc[UR36][R8.64+0x90], R62 ;  /* 0x0000903e08002986 */ /* 0x000fe2000c101524 */
[----:B------:R-:W-:Y:S02]  /*58c0*/  F2FP.F16.F32.PACK_AB R64, RZ, R64 ;  /* 0x00000040ff40723e */ /* 0x000fe400000000ff */
[----:B------:R-:W-:Y:S01]  /*58d0*/  ISETP.GT.AND P2, PT, R3, 0x8, P1 ;  /* 0x000000080300780c */ /* 0x000fe20000f44270 */
[----:B------:R-:W-:Y:S01]  /*58e0*/  @P3 STG.E.U16 desc[UR36][R8.64+0x92], R63 ;  /* 0x0000923f08003986 */ /* 0x000fe2000c101524 */
[----:B------:R-:W-:-:S02]  /*58f0*/  ISETP.GT.AND P1, PT, R4, 0x58, PT ;  /* 0x000000580400780c */ /* 0x000fc40003f24270 */
[----:B------:R-:W-:Y:S01]  /*5900*/  F2FP.F16.F32.PACK_AB R65, RZ, R65 ;  /* 0x00000041ff41723e */ /* 0x000fe200000000ff */
[----:B------:R-:W-:Y:S01]  /*5910*/  @P4 STG.E.U16 desc[UR36][R6.64+0xa0], R64 ;  /* 0x0000a04006004986 */ /* 0x000fe2000c101524 */
[C---:B------:R-:W-:Y:S02]  /*5920*/  ISETP.GT.AND P3, PT, R3.reuse, 0x8, P0 ;  /* 0x000000080300780c */ /* 0x040fe40000764270 */
[----:B------:R-:W-:Y:S01]  /*5930*/  ISETP.GT.AND P0, PT, R4, 0x59, PT ;  /* 0x000000590400780c */ /* 0x000fe20003f04270 */
[----:B------:R-:W-:Y:S01]  /*5940*/  @P5 STG.E.U16 desc[UR36][R6.64+0xa2], R65 ;  /* 0x0000a24106005986 */ /* 0x000fe2000c101524 */
[C---:B------:R-:W-:Y:S02]  /*5950*/  ISETP.GT.AND P4, PT, R3.reuse, RZ, P1 ;  /* 0x000000ff0300720c */ /* 0x040fe40000f84270 */
[----:B------:R-:W-:Y:S02]  /*5960*/  F2FP.F16.F32.PACK_AB R66, RZ, R66 ;  /* 0x00000042ff42723e */ /* 0x000fe400000000ff */
[----:B------:R-:W-:-:S02]  /*5970*/  ISETP.GT.AND P5, PT, R3, RZ, P0 ;  /* 0x000000ff0300720c */ /* 0x000fc400007a4270 */
[----:B------:R-:W-:Y:S01]  /*5980*/  F2FP.F16.F32.PACK_AB R67, RZ, R67 ;  /* 0x00000043ff43723e */ /* 0x000fe200000000ff */
[----:B------:R-:W-:Y:S01]  /*5990*/  @P2 STG.E.U16 desc[UR36][R8.64+0xa0], R66 ;  /* 0x0000a04208002986 */ /* 0x000fe2000c101524 */
[----:B------:R-:W-:Y:S02]  /*59a0*/  F2FP.F16.F32.PACK_AB R68, RZ, R68 ;  /* 0x00000044ff44723e */ /* 0x000fe400000000ff */
[C---:B------:R-:W-:Y:S01]  /*59b0*/  ISETP.GT.AND P2, PT, R3.reuse, 0x8, P1 ;  /* 0x000000080300780c */ /* 0x040fe20000f44270 */
[----:B------:R-:W-:Y:S01]  /*59c0*/  @P3 STG.E.U16 desc[UR36][R8.64+0xa2], R67 ;  /* 0x0000a24308003986 */ /* 0x000fe2000c101524 */
[----:B------:R-:W-:Y:S02]  /*59d0*/  ISETP.GT.AND P1, PT, R4, 0x60, PT ;  /* 0x000000600400780c */ /* 0x000fe40003f24270 */
[----:B------:R-:W-:Y:S01]  /*59e0*/  F2FP.F16.F32.PACK_AB R69, RZ, R69 ;  /* 0x00000045ff45723e */ /* 0x000fe200000000ff */
[----:B------:R-:W-:Y:S01]  /*59f0*/  @P4 STG.E.U16 desc[UR36][R6.64+0xb0], R68 ;  /* 0x0000b04406004986 */ /* 0x000fe2000c101524 */
[----:B------:R-:W-:-:S02]  /*5a00*/  ISETP.GT.AND P3, PT, R3, 0x8, P0 ;  /* 0x000000080300780c */ /* 0x000fc40000764270 */
[----:B------:R-:W-:Y:S01]  /*5a10*/  ISETP.GT.AND P0, PT, R4, 0x61, PT ;  /* 0x000000610400780c */ /* 0x000fe20003f04270 */
[----:B------:R-:W-:Y:S01]  /*5a20*/  @P5 STG.E.U16 desc[UR36][R6.64+0xb2], R69 ;  /* 0x0000b24506005986 */ /* 0x000fe2000c101524 */
[C---:B------:R-:W-:Y:S02]  /*5a30*/  ISETP.GT.AND P4, PT, R3.reuse, RZ, P1 ;  /* 0x000000ff0300720c */ /* 0x040fe40000f84270 */
[----:B------:R-:W-:Y:S02]  /*5a40*/  ISETP.GT.AND P5, PT, R3, RZ, P0 ;  /* 0x000000ff0300720c */ /* 0x000fe400007a4270 */
[----:B------:R-:W-:Y:S02]  /*5a50*/  F2FP.F16.F32.PACK_AB R70, RZ, R70 ;  /* 0x00000046ff46723e */ /* 0x000fe400000000ff */
[----:B------:R-:W-:Y:S02]  /*5a60*/  F2FP.F16.F32.PACK_AB R71, RZ, R71 ;  /* 0x00000047ff47723e */ /* 0x000fe400000000ff */
[----:B------:R-:W-:Y:S01]  /*5a70*/  F2FP.F16.F32.PACK_AB R72, RZ, R72 ;  /* 0x00000048ff48723e */ /* 0x000fe200000000ff */
[----:B------:R-:W-:Y:S01]  /*5a80*/  @P2 STG.E.U16 desc[UR36][R8.64+0xb0], R70 ;  /* 0x0000b04608002986 */ /* 0x000fe2000c101524 */
[----:B------:R-:W-:-:S02]  /*5a90*/  F2FP.F16.F32.PACK_AB R73, RZ, R73 ;  /* 0x00000049ff49723e */ /* 0x000fc400000000ff */
[C---:B------:R-:W-:Y:S01]  /*5aa0*/  ISETP.GT.AND P1, PT, R3.reuse, 0x8, P1 ;  /* 0x000000080300780c */ /* 0x040fe20000f24270 */
[----:B------:R-:W-:Y:S01]  /*5ab0*/  @P3 STG.E.U16 desc[UR36][R8.64+0xb2], R71 ;  /* 0x0000b24708003986 */ /* 0x000fe2000c101524 */
[C---:B------:R-:W-:Y:S02]  /*5ac0*/  ISETP.GT.AND P2, PT, R3.reuse, 0x8, P0 ;  /* 0x000000080300780c */ /* 0x040fe40000744270 */
[C---:B------:R-:W-:Y:S01]  /*5ad0*/  ISETP.GT.AND P0, PT, R4.reuse, 0x69, PT ;  /* 0x000000690400780c */ /* 0x040fe20003f04270 */
[----:B------:R-:W-:Y:S01]  /*5ae0*/  @P4 STG.E.U16 desc[UR36][R6.64+0xc0], R72 ;  /* 0x0000c04806004986 */ /* 0x000fe2000c101524 */
[----:B------:R-:W-:Y:S02]  /*5af0*/  ISETP.GT.AND P4, PT, R4, 0x68, PT ;  /* 0x000000680400780c */ /* 0x000fe40003f84270 */
[----:B------:R-:W-:Y:S01]  /*5b00*/  F2FP.F16.F32.PACK_AB R74, RZ, R74 ;  /* 0x0000004aff4a723e */ /* 0x000fe200000000ff */
[----:B------:R-:W-:Y:S01]  /*5b10*/  @P5 STG.E.U16 desc[UR36][R6.64+0xc2], R73 ;  /* 0x0000c24906005986 */ /* 0x000fe2000c101524 */
[----:B------:R-:W-:-:S02]  /*5b20*/  ISETP.GT.AND P5, PT, R3, RZ, P4 ;  /* 0x000000ff0300720c */ /* 0x000fc400027a4270 */
[C---:B------:R-:W-:Y:S01]  /*5b30*/  ISETP.GT.AND P3, PT, R3.reuse, RZ, P0 ;  /* 0x000000ff0300720c */ /* 0x040fe20000764270 */
[----:B------:R-:W-:Y:S01]  /*5b40*/  @P1 STG.E.U16 desc[UR36][R8.64+0xc0], R74 ;  /* 0x0000c04a08001986 */ /* 0x000fe2000c101524 */
[----:B------:R-:W-:Y:S02]  /*5b50*/  F2FP.F16.F32.PACK_AB R75, RZ, R75 ;  /* 0x0000004bff4b723e */ /* 0x000fe400000000ff */
[----:B------:R-:W-:Y:S02]  /*5b60*/  F2FP.F16.F32.PACK_AB R76, RZ, R76 ;  /* 0x0000004cff4c723e */ /* 0x000fe400000000ff */
[C---:B------:R-:W-:Y:S01]  /*5b70*/  ISETP.GT.AND P4, PT, R3.reuse, 0x8, P4 ;  /* 0x000000080300780c */ /* 0x040fe20002784270 */
[----:B------:R-:W-:Y:S01]  /*5b80*/  @P2 STG.E.U16 desc[UR36][R8.64+0xc2], R75 ;  /* 0x0000c24b08002986 */ /* 0x000fe2000c101524 */
[----:B------:R-:W-:Y:S02]  /*5b90*/  F2FP.F16.F32.PACK_AB R77, RZ, R77 ;  /* 0x0000004dff4d723e */ /* 0x000fe400000000ff */
[----:B------:R-:W-:Y:S01]  /*5ba0*/  ISETP.GT.AND P2, PT, R4, 0x71, PT ;  /* 0x000000710400780c */ /* 0x000fe20003f44270 */
[----:B------:R-:W-:Y:S01]  /*5bb0*/  @P5 STG.E.U16 desc[UR36][R6.64+0xd0], R76 ;  /* 0x0000d04c06005986 */ /* 0x000fe2000c101524 */
[----:B------:R-:W-:-:S02]  /*5bc0*/  ISETP.GT.AND P5, PT, R3, 0x8, P0 ;  /* 0x000000080300780c */ /* 0x000fc400007a4270 */
[C---:B------:R-:W-:Y:S01]  /*5bd0*/  ISETP.GT.AND P1, PT, R4.reuse, 0x78, PT ;  /* 0x000000780400780c */ /* 0x040fe20003f24270 */
[----:B------:R-:W-:Y:S01]  /*5be0*/  @P3 STG.E.U16 desc[UR36][R6.64+0xd2], R77 ;  /* 0x0000d24d06003986 */ /* 0x000fe2000c101524 */
[C---:B------:R-:W-:Y:S02]  /*5bf0*/  ISETP.GT.AND P3, PT, R4.reuse, 0x70, PT ;  /* 0x000000700400780c */ /* 0x040fe40003f64270 */
[----:B------:R-:W-:Y:S01]  /*5c00*/  ISETP.GT.AND P0, PT, R4, 0x79, PT ;  /* 0x000000790400780c */ /* 0x000fe20003f04270 */
[----:B------:R-:W-:Y:S01]  /*5c10*/  @P4 IMAD.MOV.U32 R4, RZ, RZ, R8 ;  /* 0x000000ffff044224 */ /* 0x000fe200078e0008 */
[----:B------:R-:W-:Y:S01]  /*5c20*/  F2FP.F16.F32.PACK_AB R78, RZ, R78 ;  /* 0x0000004eff4e723e */ /* 0x000fe200000000ff */
[----:B------:R-:W-:Y:S01]  /*5c30*/  @P4 IMAD.MOV.U32 R5, RZ, RZ, R9 ;  /* 0x000000ffff054224 */ /* 0x000fe200078e0009 */
[----:B------:R-:W-:Y:S02]  /*5c40*/  F2FP.F16.F32.PACK_AB R79, RZ, R79 ;  /* 0x0000004fff4f723e */ /* 0x000fe400000000ff */
[----:B------:R-:W-:-:S02]  /*5c50*/  F2FP.F16.F32.PACK_AB R80, RZ, R80 ;  /* 0x00000050ff50723e */ /* 0x000fc400000000ff */
[----:B------:R0:W-:Y:S01]  /*5c60*/  @P4 STG.E.U16 desc[UR36][R4.64+0xd0], R78 ;  /* 0x0000d04e04004986 */ /* 0x0001e2000c101524 */
[C---:B------:R-:W-:Y:S02]  /*5c70*/  ISETP.GT.AND P4, PT, R3.reuse, RZ, P2 ;  /* 0x000000ff0300720c */ /* 0x040fe40001784270 */
[----:B------:R-:W-:Y:S02]  /*5c80*/  F2FP.F16.F32.PACK_AB R81, RZ, R81 ;  /* 0x00000051ff51723e */ /* 0x000fe400000000ff */
[----:B------:R-:W-:Y:S02]  /*5c90*/  ISETP.GT.AND P2, PT, R3, 0x8, P2 ;  /* 0x000000080300780c */ /* 0x000fe40001744270 */
[----:B------:R-:W-:Y:S02]  /*5ca0*/  F2FP.F16.F32.PACK_AB R82, RZ, R82 ;  /* 0x00000052ff52723e */ /* 0x000fe400000000ff */
[----:B------:R-:W-:Y:S02]  /*5cb0*/  F2FP.F16.F32.PACK_AB R83, RZ, R83 ;  /* 0x00000053ff53723e */ /* 0x000fe400000000ff */
[----:B------:R-:W-:Y:S01]  /*5cc0*/  F2FP.F16.F32.PACK_AB R84, RZ, R84 ;  /* 0x00000054ff54723e */ /* 0x000fe200000000ff */
[----:B0-----:R-:W-:Y:S01]  /*5cd0*/  @P5 IMAD.MOV.U32 R4, RZ, RZ, R8 ;  /* 0x000000ffff045224 */ /* 0x001fe200078e0008 */
[----:B------:R-:W-:Y:S01]  /*5ce0*/  F2FP.F16.F32.PACK_AB R85, RZ, R85 ;  /* 0x00000055ff55723e */ /* 0x000fe200000000ff */
[----:B------:R-:W-:Y:S01]  /*5cf0*/  @P5 IMAD.MOV.U32 R5, RZ, RZ, R9 ;  /* 0x000000ffff055224 */ /* 0x000fe200078e0009 */
[----:B------:R-:W-:-:S02]  /*5d00*/  F2FP.F16.F32.PACK_AB R86, RZ, R86 ;  /* 0x00000056ff56723e */ /* 0x000fc400000000ff */
[----:B------:R-:W-:Y:S02]  /*5d10*/  F2FP.F16.F32.PACK_AB R87, RZ, R87 ;  /* 0x00000057ff57723e */ /* 0x000fe400000000ff */
[----:B------:R0:W-:Y:S01]  /*5d20*/  @P5 STG.E.U16 desc[UR36][R4.64+0xd2], R79 ;  /* 0x0000d24f04005986 */ /* 0x0001e2000c101524 */
[C---:B------:R-:W-:Y:S02]  /*5d30*/  ISETP.GT.AND P5, PT, R3.reuse, RZ, P3 ;  /* 0x000000ff0300720c */ /* 0x040fe40001fa4270 */
[----:B------:R-:W-:-:S11]  /*5d40*/  ISETP.GT.AND P3, PT, R3, 0x8, P3 ;  /* 0x000000080300780c */ /* 0x000fd60001f64270 */
[----:B0-----:R-:W-:Y:S02]  /*5d50*/  @P5 IMAD.MOV.U32 R4, RZ, RZ, R6 ;  /* 0x000000ffff045224 */ /* 0x001fe400078e0006 */
[----:B------:R-:W-:-:S05]  /*5d60*/  @P5 IMAD.MOV.U32 R5, RZ, RZ, R7 ;  /* 0x000000ffff055224 */ /* 0x000fca00078e0007 */
[----:B------:R0:W-:Y:S01]  /*5d70*/  @P5 STG.E.U16 desc[UR36][R4.64+0xe0], R80 ;  /* 0x0000e05004005986 */ /* 0x0001e2000c101524 */
[C---:B------:R-:W-:Y:S02]  /*5d80*/  ISETP.GT.AND P5, PT, R3.reuse, RZ, P0 ;  /* 0x000000ff0300720c */ /* 0x040fe400007a4270 */
[----:B------:R-:W-:Y:S01]  /*5d90*/  ISETP.GT.AND P0, PT, R3, 0x8, P0 ;  /* 0x000000080300780c */ /* 0x000fe20000704270 */
[----:B0-----:R-:W-:Y:S02]  /*5da0*/  @P4 IMAD.MOV.U32 R4, RZ, RZ, R6 ;  /* 0x000000ffff044224 */ /* 0x001fe400078e0006 */
[----:B------:R-:W-:-:S05]  /*5db0*/  @P4 IMAD.MOV.U32 R5, RZ, RZ, R7 ;  /* 0x000000ffff054224 */ /* 0x000fca00078e0007 */
[----:B------:R0:W-:Y:S01]  /*5dc0*/  @P4 STG.E.U16 desc[UR36][R4.64+0xe2], R81 ;  /* 0x0000e25104004986 */ /* 0x0001e2000c101524 */
[C---:B------:R-:W-:Y:S02]  /*5dd0*/  ISETP.GT.AND P4, PT, R3.reuse, RZ, P1 ;  /* 0x000000ff0300720c */ /* 0x040fe40000f84270 */
[----:B------:R-:W-:Y:S01]  /*5de0*/  ISETP.GT.AND P1, PT, R3, 0x8, P1 ;  /* 0x000000080300780c */ /* 0x000fe20000f24270 */
[----:B0-----:R-:W-:Y:S02]  /*5df0*/  @P3 IMAD.MOV.U32 R4, RZ, RZ, R8 ;  /* 0x000000ffff043224 */ /* 0x001fe400078e0008 */
[----:B------:R-:W-:-:S05]  /*5e00*/  @P3 IMAD.MOV.U32 R5, RZ, RZ, R9 ;  /* 0x000000ffff053224 */ /* 0x000fca00078e0009 */
[----:B------:R0:W-:Y:S02]  /*5e10*/  @P3 STG.E.U16 desc[UR36][R4.64+0xe0], R82 ;  /* 0x0000e05204003986 */ /* 0x0001e4000c101524 */
[----:B0-----:R-:W-:Y:S02]  /*5e20*/  @P2 IMAD.MOV.U32 R4, RZ, RZ, R8 ;  /* 0x000000ffff042224 */ /* 0x001fe400078e0008 */
[----:B------:R-:W-:-:S05]  /*5e30*/  @P2 IMAD.MOV.U32 R5, RZ, RZ, R9 ;  /* 0x000000ffff052224 */ /* 0x000fca00078e0009 */
[----:B------:R0:W-:Y:S02]  /*5e40*/  @P2 STG.E.U16 desc[UR36][R4.64+0xe2], R83 ;  /* 0x0000e25304002986 */ /* 0x0001e4000c101524 */
[----:B0-----:R-:W-:Y:S02]  /*5e50*/  @P4 IMAD.MOV.U32 R4, RZ, RZ, R6 ;  /* 0x000000ffff044224 */ /* 0x001fe400078e0006 */
[----:B------:R-:W-:-:S05]  /*5e60*/  @P4 IMAD.MOV.U32 R5, RZ, RZ, R7 ;  /* 0x000000ffff054224 */ /* 0x000fca00078e0007 */
[----:B------:R0:W-:Y:S04]  /*5e70*/  @P4 STG.E.U16 desc[UR36][R4.64+0xf0], R84 ;  /* 0x0000f05404004986 */ /* 0x0001e8000c101524 */
[----:B------:R4:W-:Y:S01]  /*5e80*/  @P5 STG.E.U16 desc[UR36][R6.64+0xf2], R85 ;  /* 0x0000f25506005986 */ /* 0x0009e2000c101524 */
[----:B0-----:R-:W-:Y:S02]  /*5e90*/  @P1 IMAD.MOV.U32 R4, RZ, RZ, R8 ;  /* 0x000000ffff041224 */ /* 0x001fe400078e0008 */
[----:B------:R-:W-:-:S05]  /*5ea0*/  @P1 IMAD.MOV.U32 R5, RZ, RZ, R9 ;  /* 0x000000ffff051224 */ /* 0x000fca00078e0009 */
[----:B------:R4:W-:Y:S04]  /*5eb0*/  @P1 STG.E.U16 desc[UR36][R4.64+0xf0], R86 ;  /* 0x0000f05604001986 */ /* 0x0009e8000c101524 */
[----:B------:R4:W-:Y:S02]  /*5ec0*/  @P0 STG.E.U16 desc[UR36][R8.64+0xf2], R87 ;  /* 0x0000f25708000986 */ /* 0x0009e4000c101524 */
.L_x_160:
[----:B------:R-:W-:Y:S05]  /*5ed0*/  BSYNC B0 ;  /* 0x0000000000007941 */ /* 0x000fea0003800000 */
.L_x_34:
[----:B------:R-:W-:Y:S01]  /*5ee0*/  ULDC UR4, c[0x0][0xc] ;  /* 0x0000030000047ab9 */ /* 0x000fe20000000800 */
[----:B------:R-:W-:Y:S01]  /*5ef0*/  ULDC UR5, c[0x0][0x10] ;  /* 0x0000040000057ab9 */ /* 0x000fe20000000800 */
[----:B------:R-:W0:Y:S01]  /*5f00*/  LDC R3, c[0x0][0x14] ;  /* 0x00000500ff037b82 */ /* 0x000e220000000800 */
[----:B------:R-:W-:Y:S01]  /*5f10*/  UIMAD.WIDE.U32 UR4, UR4, UR5, URZ ;  /* 0x00000005040472a5 */ /* 0x000fe2000f8e003f */
[----:B------:R-:W-:Y:S02]  /*5f20*/  IMAD.MOV.U32 R93, RZ, RZ, -0x1 ;  /* 0xffffffffff5d7424 */ /* 0x000fe400078e00ff */
[----:B------:R-:W-:-:S03]  /*5f30*/  IMAD.MOV.U32 R91, RZ, RZ, -0x1 ;  /* 0xffffffffff5b7424 */ /* 0x000fc600078e00ff */
[----:B0-----:R-:W-:-:S04]  /*5f40*/  IMAD.WIDE.U32 R16, R3, UR4, R16 ;  /* 0x0000000403107c25 */ /* 0x001fc8000f8e0010 */
[----:B------:R-:W-:Y:S01]  /*5f50*/  IMAD R3, R3, UR5, RZ ;  /* 0x0000000503037c24 */ /* 0x000fe2000f8e02ff */
[----:B------:R-:W-:Y:S02]  /*5f60*/  ULDC.64 UR4, c[0x0][0x650] ;  /* 0x0001940000047ab9 */ /* 0x000fe40000000a00 */
[----:B------:R-:W-:Y:S01]  /*5f70*/  ISETP.GE.U32.AND P0, PT, R16, UR4, PT ;  /* 0x0000000410007c0c */ /* 0x000fe2000bf06070 */
[--C-:B------:R-:W-:Y:S01]  /*5f80*/  IMAD.IADD R17, R17, 0x1, R3.reuse ;  /* 0x0000000111117824 */ /* 0x100fe200078e0203 */
[----:B------:R-:W-:-:S04]  /*5f90*/  PRMT R3, RZ, 0x7610, R3 ;  /* 0x00007610ff037816 */ /* 0x000fc80000000003 */
[----:B------:R-:W-:-:S13]  /*5fa0*/  ISETP.GE.U32.AND.EX P0, PT, R17, UR5, PT, P0 ;  /* 0x0000000511007c0c */ /* 0x000fda000bf06100 */
[----:B------:R-:W-:Y:S05]  /*5fb0*/  @P0 BRA `(.L_x_161) ;  /* 0x0000000400640947 */ /* 0x000fea0003800000 */
[----:B---3--:R-:W0:Y:S01]  /*5fc0*/  S2R R12, SR_CTAID.X ;  /* 0x00000000000c7919 */ /* 0x008e220000002500 */
[----:B------:R-:W3:Y:S01]  /*5fd0*/  LDC.64 R10, c[0x0][0x628] ;  /* 0x00018a00ff0a7b82 */ /* 0x000ee20000000a00 */
[----:B------:R-:W-:Y:S01]  /*5fe0*/  ULDC UR4, c[0x0][0x150] ;  /* 0x0000540000047ab9 */ /* 0x000fe20000000800 */
[----:B-12-4-:R-:W-:Y:S01]  /*5ff0*/  IMAD.MOV.U32 R8, RZ, RZ, R16 ;  /* 0x000000ffff087224 */ /* 0x016fe200078e0010 */
[----:B-----5:R-:W1:Y:S01]  /*6000*/  S2R R24, SR_CTAID.Y ;  /* 0x0000000000187919 */ /* 0x020e620000002600 */
[----:B------:R-:W-:-:S04]  /*6010*/  IMAD.MOV.U32 R9, RZ, RZ, R17 ;  /* 0x000000ffff097224 */ /* 0x000fc800078e0011 */
[----:B------:R-:W2:Y:S08]  /*6020*/  LDC R21, c[0x0][0x144] ;  /* 0x00005100ff157b82 */ /* 0x000eb00000000800 */
[----:B------:R-:W4:Y:S08]  /*6030*/  LDC R0, c[0x0][0x630] ;  /* 0x00018c00ff007b82 */ /* 0x000f300000000800 */
[----:B------:R-:W1:Y:S01]  /*6040*/  LDC.64 R14, c[0x0][0x620] ;  /* 0x00018800ff0e7b82 */ /* 0x000e620000000a00 */
[----:B---3--:R-:W-:-:S04]  /*6050*/  ISETP.NE.U32.AND P0, PT, R10, RZ, PT ;  /* 0x000000ff0a00720c */ /* 0x008fc80003f05070 */
[----:B------:R-:W-:Y:S02]  /*6060*/  ISETP.NE.AND.EX P0, PT, R11, RZ, PT, P0 ;  /* 0x000000ff0b00720c */ /* 0x000fe40003f05300 */
[----:B0-----:R-:W-:-:S05]  /*6070*/  I2FP.F32.U32 R3, R12 ;  /* 0x0000000c00037245 */ /* 0x001fca0000201000 */
[----:B------:R-:W-:-:S04]  /*6080*/  FMUL R3, R3, UR4 ;  /* 0x0000000403037c20 */ /* 0x000fc80008400000 */
[----:B------:R0:W3:Y:S02]  /*6090*/  F2I.U32.TRUNC.NTZ R20, R3 ;  /* 0x0000000300147305 */ /* 0x0000e4000020f000 */
[----:B--2-4-:R-:W-:Y:S05]  /*60a0*/  @!P0 BRA `(.L_x_162) ;  /* 0x0000000000288947 */ /* 0x014fea0003800000 */
[----:B0-----:R-:W0:Y:S02]  /*60b0*/  LDC R3, c[0x0][0x634] ;  /* 0x00018d00ff037b82 */ /* 0x001e240000000800 */
        /* <DEDUP_REMOVED lines=9> */
.L_x_162:
[----:B------:R-:W2:Y:S01]  /*6150*/  LDC.64 R28, c[0x0][0x640] ;  /* 0x00019000ff1c7b82 */ /* 0x000ea20000000a00 */
[-CC-:B------:R-:W-:Y:S01]  /*6160*/  SHF.R.U64 R91, R8, R0.reuse, R9.reuse ;  /* 0x00000000085b7219 */ /* 0x180fe20000001209 */
[----:B---3--:R-:W-:Y:S01]  /*6170*/  IMAD.MOV R20, RZ, RZ, -R20 ;  /* 0x000000ffff147224 */ /* 0x008fe200078e0a14 */
[----:B------:R-:W-:Y:S01]  /*6180*/  SHF.R.U32.HI R0, RZ, R0, R9 ;  /* 0x00000000ff007219 */ /* 0x000fe20000011609 */
[----:B------:R-:W-:Y:S01]  /*6190*/  ULDC UR4, c[0x0][0x154] ;  /* 0x0000550000047ab9 */ /* 0x000fe20000000800 */
[----:B0-----:R-:W-:Y:S01]  /*61a0*/  IADD3 R3, P0, RZ, -R91, RZ ;  /* 0x8000005bff037210 */ /* 0x001fe20007f1e0ff */
[----:B------:R-:W-:Y:S02]  /*61b0*/  IMAD R21, R21, R20, R12 ;  /* 0x0000001415157224 */ /* 0x000fe400078e020c */
[----:B------:R-:W0:Y:S01]  /*61c0*/  LDC R6, c[0x0][0x618] ;  /* 0x00018600ff067b82 */ /* 0x000e220000000800 */
[----:B------:R-:W-:Y:S02]  /*61d0*/  IMAD.MOV.U32 R7, RZ, RZ, 0x1 ;  /* 0x00000001ff077424 */ /* 0x000fe400078e00ff */
[----:B------:R-:W-:-:S04]  /*61e0*/  IMAD.X R5, RZ, RZ, ~R0, P0 ;  /* 0x000000ffff057224 */ /* 0x000fc800000e0e00 */
[-C--:B-1----:R-:W-:Y:S01]  /*61f0*/  IMAD R0, R5, R14.reuse, RZ ;  /* 0x0000000e05007224 */ /* 0x082fe200078e02ff */
[----:B------:R-:W1:Y:S01]  /*6200*/  LDC R8, c[0x0][0x608] ;  /* 0x00018200ff087b82 */ /* 0x000e620000000800 */
[----:B------:R-:W-:-:S04]  /*6210*/  IMAD.WIDE.U32 R4, R3, R14, R16 ;  /* 0x0000000e03047225 */ /* 0x000fc800078e0010 */
[----:B------:R-:W-:Y:S01]  /*6220*/  IMAD R3, R3, R15, R0 ;  /* 0x0000000f03037224 */ /* 0x000fe200078e0200 */
[----:B------:R-:W-:Y:S02]  /*6230*/  I2FP.F32.U32 R0, R24 ;  /* 0x0000001800007245 */ /* 0x000fe40000201000 */
[----:B------:R-:W3:Y:S01]  /*6240*/  LDC R26, c[0x0][0x658] ;  /* 0x00019600ff1a7b82 */ /* 0x000ee20000000800 */
[----:B------:R-:W-:Y:S01]  /*6250*/  IMAD.IADD R3, R5, 0x1, R3 ;  /* 0x0000000105037824 */ /* 0x000fe200078e0203 */
[----:B--2---:R-:W-:Y:S01]  /*6260*/  ISETP.NE.U32.AND P0, PT, R28, RZ, PT ;  /* 0x000000ff1c00720c */ /* 0x004fe20003f05070 */
[----:B------:R-:W-:Y:S01]  /*6270*/  FMUL R0, R0, UR4 ;  /* 0x0000000400007c20 */ /* 0x000fe20008400000 */
[----:B------:R-:W-:Y:S02]  /*6280*/  IMAD.MOV.U32 R5, RZ, RZ, -0x1 ;  /* 0xffffffffff057424 */ /* 0x000fe400078e00ff */
[----:B------:R-:W-:Y:S01]  /*6290*/  ISETP.NE.AND.EX P0, PT, R29, RZ, PT, P0 ;  /* 0x000000ff1d00720c */ /* 0x000fe20003f05300 */
[----:B------:R2:W4:Y:S01]  /*62a0*/  F2I.U32.TRUNC.NTZ R13, R0 ;  /* 0x00000000000d7305 */ /* 0x000522000020f000 */
[----:B------:R-:W2:Y:S01]  /*62b0*/  LDC R15, c[0x0][0x148] ;  /* 0x00005200ff0f7b82 */ /* 0x000ea20000000800 */
[----:B0-----:R-:W-:-:S02]  /*62c0*/  SHF.R.U64 R12, R4, R6, R3 ;  /* 0x00000006040c7219 */ /* 0x001fc40000001203 */
[----:B------:R-:W-:-:S05]  /*62d0*/  SHF.R.U32.HI R3, RZ, R6, R3 ;  /* 0x00000006ff037219 */ /* 0x000fca0000011603 */
[----:B------:R-:W0:Y:S01]  /*62e0*/  LDC R20, c[0x0][0x600] ;  /* 0x00018000ff147b82 */ /* 0x000e220000000800 */
[-CC-:B-1----:R-:W-:Y:S02]  /*62f0*/  SHF.R.U64 R10, R12, R8.reuse, R3.reuse ;  /* 0x000000080c0a7219 */ /* 0x182fe40000001203 */
[----:B------:R-:W-:-:S05]  /*6300*/  SHF.R.U32.HI R3, RZ, R8, R3 ;  /* 0x00000008ff037219 */ /* 0x000fca0000011603 */
[----:B------:R-:W1:Y:S01]  /*6310*/  LDC R27, c[0x0][0x648] ;  /* 0x00019200ff1b7b82 */ /* 0x000e620000000800 */
[-C--:B---3--:R-:W-:Y:S02]  /*6320*/  SHF.L.U32 R4, R5, R26.reuse, RZ ;  /* 0x0000001a05047219 */ /* 0x088fe400000006ff */
[-CC-:B------:R-:W-:Y:S02]  /*6330*/  SHF.R.U64 R14, R10, R26.reuse, R3.reuse ;  /* 0x0000001a0a0e7219 */ /* 0x180fe40000001203 */
[----:B------:R-:W-:Y:S02]  /*6340*/  SHF.R.U32.HI R5, RZ, R26, R3 ;  /* 0x0000001aff057219 */ /* 0x000fe40000011603 */
[----:B------:R-:W-:Y:S01]  /*6350*/  LOP3.LUT R25, RZ, R4, RZ, 0x33, !PT ;  /* 0x00000004ff197212 */ /* 0x000fe200078e33ff */
[----:B------:R-:W3:Y:S01]  /*6360*/  LDC R30, c[0x0][0x638] ;  /* 0x00018e00ff1e7b82 */ /* 0x000ee20000000800 */
[----:B------:R-:W-:Y:S01]  /*6370*/  SHF.L.U32 R26, R7, R26, RZ ;  /* 0x0000001a071a7219 */ /* 0x000fe200000006ff */
[----:B------:R-:W-:-:S06]  /*6380*/  IMAD.MOV.U32 R4, RZ, RZ, R14 ;  /* 0x000000ffff047224 */ /* 0x000fcc00078e000e */
[----:B------:R-:W0:Y:S01]  /*6390*/  LDC R31, c[0x0][0x610] ;  /* 0x00018400ff1f7b82 */ /* 0x000e220000000800 */
[----:B----4-:R-:W-:Y:S05]  /*63a0*/  @!P0 BRA `(.L_x_163) ;  /* 0x0000000000288947 */ /* 0x010fea0003800000 */
        /* <DEDUP_REMOVED lines=10> */
.L_x_163:
[----:B------:R-:W-:Y:S01]  /*6450*/  ISETP.NE.AND P0, PT, R2, 0x1, PT ;  /* 0x000000010200780c */ /* 0x000fe20003f05270 */
[----:B0-----:R-:W-:Y:S01]  /*6460*/  VIADD R7, R20, 0xffffffff ;  /* 0xffffffff14077836 */ /* 0x001fe20000000000 */
[----:B-12---:R-:W-:Y:S01]  /*6470*/  SHF.R.U64 R0, R4, R27, R5 ;  /* 0x0000001b04007219 */ /* 0x006fe20000001205 */
[----:B------:R-:W-:Y:S01]  /*6480*/  IMAD.MOV R13, RZ, RZ, -R13 ;  /* 0x000000ffff0d7224 */ /* 0x000fe200078e0a0d */
[----:B------:R-:W-:Y:S01]  /*6490*/  LOP3.LUT R5, R10, R25, RZ, 0xc0, !PT ;  /* 0x000000190a057212 */ /* 0x000fe200078ec0ff */
[----:B------:R-:W-:Y:S01]  /*64a0*/  IMAD.MOV.U32 R4, RZ, RZ, 0x1 ;  /* 0x00000001ff047424 */ /* 0x000fe200078e00ff */
[----:B------:R-:W-:Y:S01]  /*64b0*/  LOP3.LUT R12, R12, R7, RZ, 0xc0, !PT ;  /* 0x000000070c0c7212 */ /* 0x000fe200078ec0ff */
[----:B------:R-:W-:Y:S02]  /*64c0*/  IMAD.MOV R3, RZ, RZ, -R0 ;  /* 0x000000ffff037224 */ /* 0x000fe400078e0a00 */
[----:B------:R-:W-:Y:S02]  /*64d0*/  IMAD R0, R26, R0, R5 ;  /* 0x000000001a007224 */ /* 0x000fe400078e0205 */
[----:B---3--:R-:W-:-:S02]  /*64e0*/  IMAD R3, R3, R30, R14 ;  /* 0x0000001e03037224 */ /* 0x008fc400078e020e */
[----:B------:R-:W-:Y:S02]  /*64f0*/  @P0 IMAD R21, R15, R13, R24 ;  /* 0x0000000d0f150224 */ /* 0x000fe400078e0218 */
[----:B------:R-:W-:Y:S01]  /*6500*/  IMAD R5, R3, R20, R12 ;  /* 0x0000001403057224 */ /* 0x000fe200078e020c */
[----:B------:R-:W-:Y:S01]  /*6510*/  PRMT R3, R4, 0x7610, R3 ;  /* 0x0000761004037816 */ /* 0x000fe20000000003 */
[----:B------:R-:W-:-:S05]  /*6520*/  IMAD R0, R0, R31, R21 ;  /* 0x0000001f00007224 */ /* 0x000fca00078e0215 */
[----:B------:R-:W-:Y:S02]  /*6530*/  SEL R93, R5, R0, !P0 ;  /* 0x00000000055d7207 */ /* 0x000fe40004000000 */
[----:B------:R-:W-:-:S07]  /*6540*/  SEL R0, R0, R5, !P0 ;  /* 0x0000000500007207 */ /* 0x000fce0004000000 */
.L_x_161:
[----:B------:R-:W-:Y:S01]  /*6550*/  LOP3.LUT P0, RZ, R3, 0xff, RZ, 0xc0, !PT ;  /* 0x000000ff03ff7812 */ /* 0x000fe2000780c0ff */
[----:B------:R-:W-:-:S12]  /*6560*/  IMAD.MOV.U32 R92, RZ, RZ, R0 ;  /* 0x000000ffff5c7224 */ /* 0x000fd800078e0000 */
[----:B------:R-:W-:Y:S05]  /*6570*/  @P0 BRA `(.L_x_164) ;  /* 0xffffffac00140947 */ /* 0x000fea000383ffff */
[----:B------:R-:W-:Y:S05]  /*6580*/  EXIT ;  /* 0x000000000000794d */ /* 0x000fea0003800000 */
.L_x_7:
[----:B0-----:R-:W-:Y:S01]  /*6590*/  ULDC.64 UR4, c[0x0][0x650] ;  /* 0x0001940000047ab9 */ /* 0x001fe20000000a00 */
        /* <DEDUP_REMOVED lines=25> */
.L_x_166:
[----:B------:R-:W0:Y:S01]  /*6730*/  LDC.64 R28, c[0x0][0x640] ;  /* 0x00019000ff1c7b82 */ /* 0x000e220000000a00 */
[-CC-:B------:R-:W-:Y:S01]  /*6740*/  SHF.R.U64 R22, R12, R6.reuse, R13.reuse ;  /* 0x000000060c167219 */ /* 0x180fe2000000120d */
[----:B------:R-:W-:Y:S01]  /*6750*/  IMAD.MOV.U32 R30, RZ, RZ, 0x1 ;  /* 0x00000001ff1e7424 */ /* 0x000fe200078e00ff */
[----:B------:R-:W-:Y:S02]  /*6760*/  SHF.R.U32.HI R6, RZ, R6, R13 ;  /* 0x00000006ff067219 */ /* 0x000fe4000001160d */
        /* <DEDUP_REMOVED lines=8> */
[----:B------:R-:W-:Y:S01]  /*67f0*/  IMAD.IADD R9, R9, 0x1, R11 ;  /* 0x0000000109097824 */ /* 0x000fe200078e020b */
[----:B0-----:R-:W-:-:S04]  /*6800*/  ISETP.NE.U32.AND P0, PT, R28, RZ, PT ;  /* 0x000000ff1c00720c */ /* 0x001fc80003f05070 */
[----:B------:R-:W-:Y:S02]  /*6810*/  ISETP.NE.AND.EX P0, PT, R29, RZ, PT, P0 ;  /* 0x000000ff1d00720c */ /* 0x000fe40003f05300 */
[----:B------:R-:W0:Y:S01]  /*6820*/  LDC R20, c[0x0][0x600] ;  /* 0x00018000ff147b82 */ /* 0x000e220000000800 */
[-CC-:B-1----:R-:W-:Y:S01]  /*6830*/  SHF.R.U64 R14, R8, R10.reuse, R9.reuse ;  /* 0x0000000a080e7219 */ /* 0x182fe20000001209 */
[----:B------:R-:W-:Y:S01]  /*6840*/  IMAD.MOV.U32 R8, RZ, RZ, -0x1 ;  /* 0xffffffffff087424 */ /* 0x000fe200078e00ff */
[----:B------:R-:W-:-:S05]  /*6850*/  SHF.R.U32.HI R9, RZ, R10, R9 ;  /* 0x0000000aff097219 */ /* 0x000fca0000011609 */
[----:B------:R-:W1:Y:S01]  /*6860*/  LDC R26, c[0x0][0x648] ;  /* 0x00019200ff1a7b82 */ /* 0x000e620000000800 */
[-CC-:B--2---:R-:W-:Y:S02]  /*6870*/  SHF.R.U64 R21, R14, R12.reuse, R9.reuse ;  /* 0x0000000c0e157219 */ /* 0x184fe40000001209 */
[----:B------:R-:W-:-:S05]  /*6880*/  SHF.R.U32.HI R6, RZ, R12, R9 ;  /* 0x0000000cff067219 */ /* 0x000fca0000011609 */
[----:B------:R-:W2:Y:S01]  /*6890*/  LDC R27, c[0x0][0x638] ;  /* 0x00018e00ff1b7b82 */ /* 0x000ea20000000800 */
[-C--:B---3--:R-:W-:Y:S02]  /*68a0*/  SHF.L.U32 R8, R8, R25.reuse, RZ ;  /* 0x0000001908087219 */ /* 0x088fe400000006ff */
[-CC-:B------:R-:W-:Y:S02]  /*68b0*/  SHF.R.U64 R23, R21, R25.reuse, R6.reuse ;  /* 0x0000001915177219 */ /* 0x180fe40000001206 */
[----:B------:R-:W-:Y:S02]  /*68c0*/  LOP3.LUT R32, RZ, R8, RZ, 0x33, !PT ;  /* 0x00000008ff207212 */ /* 0x000fe400078e33ff */
[----:B------:R-:W-:Y:S01]  /*68d0*/  SHF.R.U32.HI R9, RZ, R25, R6 ;  /* 0x00000019ff097219 */ /* 0x000fe20000011606 */
[----:B------:R-:W3:Y:S01]  /*68e0*/  LDC R31, c[0x0][0x610] ;  /* 0x00018400ff1f7b82 */ /* 0x000ee20000000800 */
[----:B------:R-:W-:Y:S01]  /*68f0*/  IMAD.MOV.U32 R8, RZ, RZ, R23 ;  /* 0x000000ffff087224 */ /* 0x000fe200078e0017 */
[----:B------:R-:W-:Y:S06]  /*6900*/  @!P0 BRA `(.L_x_167) ;  /* 0x0000000000288947 */ /* 0x000fec0003800000 */
        /* <DEDUP_REMOVED lines=10> */
.L_x_167:
[----:B------:R-:W-:Y:S02]  /*69b0*/  ISETP.NE.AND P0, PT, R2, 0x1, PT ;  /* 0x000000010200780c */ /* 0x000fe40003f05270 */
[----:B-1----:R-:W-:Y:S01]  /*69c0*/  SHF.R.U64 R6, R8, R26, R9 ;  /* 0x0000001a08067219 */ /* 0x002fe20000001209 */
[----:B0-----:R-:W-:Y:S01]  /*69d0*/  VIADD R9, R20, 0xffffffff ;  /* 0xffffffff14097836 */ /* 0x001fe20000000000 */
[----:B------:R-:W-:Y:S02]  /*69e0*/  SHF.L.U32 R30, R30, R25, RZ ;  /* 0x000000191e1e7219 */ /* 0x000fe400000006ff */
[----:B------:R-:W-:Y:S01]  /*69f0*/  LOP3.LUT R5, R21, R32, RZ, 0xc0, !PT ;  /* 0x0000002015057212 */ /* 0x000fe200078ec0ff */
[----:B------:R-:W-:-:S04]  /*6a00*/  IMAD.MOV R8, RZ, RZ, -R6 ;  /* 0x000000ffff087224 */ /* 0x000fc800078e0a06 */
[----:B------:R-:W-:Y:S01]  /*6a10*/  IMAD R6, R30, R6, R5 ;  /* 0x000000061e067224 */ /* 0x000fe200078e0205 */
[----:B------:R-:W-:Y:S01]  /*6a20*/  LOP3.LUT R5, R14, R9, RZ, 0xc0, !PT ;  /* 0x000000090e057212 */ /* 0x000fe200078ec0ff */
[----:B------:R-:W-:Y:S02]  /*6a30*/  @P0 IMAD R3, R7, R24, R4 ;  /* 0x0000001807030224 */ /* 0x000fe400078e0204 */
[----:B--2---:R-:W-:Y:S02]  /*6a40*/  IMAD R4, R8, R27, R23 ;  /* 0x0000001b08047224 */ /* 0x004fe400078e0217 */
[----:B---3--:R-:W-:Y:S02]  /*6a50*/  IMAD R3, R6, R31, R3 ;  /* 0x0000001f06037224 */ /* 0x008fe400078e0203 */
[----:B------:R-:W-:Y:S02]  /*6a60*/  IMAD R4, R4, R20, R5 ;  /* 0x0000001404047224 */ /* 0x000fe400078e0205 */
[----:B------:R-:W-:-:S02]  /*6a70*/  IMAD.MOV.U32 R8, RZ, RZ, 0x1 ;  /* 0x00000001ff087424 */ /* 0x000fc400078e00ff */
[----:B------:R-:W-:Y:S01]  /*6a80*/  IMAD.MOV.U32 R6, RZ, RZ, R22 ;  /* 0x000000ffff067224 */ /* 0x000fe200078e0016 */
[----:B------:R-:W-:Y:S02]  /*6a90*/  SEL R20, R4, R3, !P0 ;  /* 0x0000000304147207 */ /* 0x000fe40004000000 */
[----:B------:R-:W-:-:S07]  /*6aa0*/  SEL R21, R3, R4, !P0 ;  /* 0x0000000403157207 */ /* 0x000fce0004000000 */
.L_x_165:
[----:B------:R-:W-:-:S08]  /*6ab0*/  NOP ;  /* 0x0000000000007918 */ /* 0x000fd00000000000 */
[----:B------:R-:W0:-:S00]  /*6ac0*/  USETMAXREG.DEALLOC.CTAPOOL 0x28 ;  /* 0x00000028000079c8 */ /* 0x000e0000080e0500 */
[----:B0-----:R-:W-:-:S13]  /*6ad0*/  ISETP.NE.AND P0, PT, R0, RZ, PT ;  /* 0x000000ff0000720c */ /* 0x001fda0003f05270 */
[----:B------:R-:W-:Y:S05]  /*6ae0*/  @P0 EXIT ;  /* 0x000000000000094d */ /* 0x000fea0003800000 */
[----:B------:R-:W-:Y:S01]  /*6af0*/  LOP3.LUT P0, RZ, R8, 0xff, RZ, 0xc0, !PT ;  /* 0x000000ff08ff7812 */ /* 0x000fe2000780c0ff */
[----:B------:R-:W-:Y:S02]  /*6b00*/  IMAD.MOV.U32 R0, RZ, RZ, 0x1 ;  /* 0x00000001ff007424 */ /* 0x000fe400078e00ff */
[----:B------:R-:W-:-:S10]  /*6b10*/  IMAD.MOV.U32 R3, RZ, RZ, RZ ;  /* 0x000000ffff037224 */ /* 0x000fd400078e00ff */
[----:B------:R-:W-:Y:S05]  /*6b20*/  @!P0 BRA `(.L_x_168) ;  /* 0x0000000c00448947 */ /* 0x000fea0003800000 */
[----:B------:R-:W0:Y:S01]  /*6b30*/  LDC R0, c[0x0][0x28c] ;  /* 0x0000a300ff007b82 */ /* 0x000e220000000800 */
[----:B------:R-:W1:Y:S01]  /*6b40*/  S2R R12, SR_CgaCtaId ;  /* 0x00000000000c7919 */ /* 0x000e620000008800 */
[----:B------:R-:W-:Y:S01]  /*6b50*/  ULDC UR5, c[0x0][0x600] ;  /* 0x0001800000057ab9 */ /* 0x000fe20000000800 */
[----:B------:R-:W-:Y:S01]  /*6b60*/  ULDC UR4, c[0x0][0xc] ;  /* 0x0000030000047ab9 */ /* 0x000fe20000000800 */
[----:B------:R-:W-:Y:S01]  /*6b70*/  UIADD3 UR16, UR5, -0x1, URZ ;  /* 0xffffffff05107890 */ /* 0x000fe2000fffe03f */
[----:B------:R-:W-:Y:S01]  /*6b80*/  BSSY B0, `(.L_x_168) ;  /* 0x00000cb000007945 */ /* 0x000fe20003800000 */
[----:B------:R-:W-:Y:S01]  /*6b90*/  ULDC UR6, c[0x0][0x658] ;  /* 0x0001960000067ab9 */ /* 0x000fe20000000800 */
[----:B------:R-:W-:Y:S01]  /*6ba0*/  ULDC UR5, c[0x0][0x10] ;  /* 0x0000040000057ab9 */ /* 0x000fe20000000800 */
[----:B------:R-:W-:Y:S01]  /*6bb0*/  UMOV UR7, 0xffffffff ;  /* 0xffffffff00077882 */ /* 0x000fe20000000000 */
[----:B------:R-:W-:Y:S01]  /*6bc0*/  UMOV UR8, 0x1 ;  /* 0x0000000100087882 */ /* 0x000fe20000000000 */
[----:B------:R-:W-:Y:S01]  /*6bd0*/  UIMAD.WIDE.U32 UR4, UR4, UR5, URZ ;  /* 0x00000005040472a5 */ /* 0x000fe2000f8e003f */
[----:B------:R-:W-:Y:S01]  /*6be0*/  IMAD.MOV.U32 R9, RZ, RZ, 0x1 ;  /* 0x00000001ff097424 */ /* 0x000fe200078e00ff */
[----:B------:R-:W-:Y:S01]  /*6bf0*/  USHF.L.U32 UR7, UR7, UR6, URZ ;  /* 0x0000000607077299 */ /* 0x000fe2000800063f */
[----:B------:R-:W-:Y:S01]  /*6c00*/  LOP3.LUT R8, R19, 0x2, RZ, 0xfc, !PT ;  /* 0x0000000213087812 */ /* 0x000fe200078efcff */
[----:B------:R-:W-:-:S02]  /*6c10*/  USHF.L.U32 UR18, UR8, UR6, URZ ;  /* 0x0000000608127299 */ /* 0x000fc4000800063f */
[----:B------:R-:W-:Y:S01]  /*6c20*/  ULOP3.LUT UR17, URZ, UR7, URZ, 0x33, !UPT ;  /* 0x000000073f117292 */ /* 0x000fe2000f8e333f */
[----:B------:R-:W-:Y:S01]  /*6c30*/  ULDC UR6, c[0x0][0x14] ;  /* 0x0000050000067ab9 */ /* 0x000fe20000000800 */
[----:B------:R-:W-:Y:S01]  /*6c40*/  ULDC.64 UR22, c[0x0][0x198] ;  /* 0x0000660000167ab9 */ /* 0x000fe20000000a00 */
[----:B------:R-:W-:Y:S02]  /*6c50*/  UIMAD.WIDE.U32 UR20, UR4, UR6, URZ ;  /* 0x00000006041472a5 */ /* 0x000fe4000f8e003f */
[----:B------:R-:W-:Y:S01]  /*6c60*/  UIMAD UR13, UR5, UR6, URZ ;  /* 0x00000006050d72a4 */ /* 0x000fe2000f8e023f */
[----:B0-----:R-:W-:-:S03]  /*6c70*/  VIADD R0, R0, 0x1f ;  /* 0x0000001f00007836 */ /* 0x001fc60000000000 */
[----:B------:R-:W-:Y:S02]  /*6c80*/  UIADD3 UR13, UR21, UR13, URZ ;  /* 0x0000000d150d7290 */ /* 0x000fe4000fffe03f */
[----:B------:R-:W-:-:S04]  /*6c90*/  SHF.R.S32.HI R3, RZ, 0x1f, R0 ;  /* 0x0000001fff037819 */ /* 0x000fc80000011400 */
[----:B------:R-:W-:Y:S01]  /*6ca0*/  LEA.HI R10, R3, R0, RZ, 0x5 ;  /* 0x00000000030a7211 */ /* 0x000fe200078f28ff */
[C---:B-1----:R-:W-:Y:S02]  /*6cb0*/  IMAD.SHL.U32 R11, R12.reuse, 0x40, RZ ;  /* 0x000000400c0b7824 */ /* 0x042fe400078e00ff */
[----:B------:R-:W-:Y:S01]  /*6cc0*/  IMAD.SHL.U32 R12, R12, 0x800, RZ ;  /* 0x000008000c0c7824 */ /* 0x000fe200078e00ff */
[----:B------:R-:W-:Y:S01]  /*6cd0*/  SHF.R.S32.HI R10, RZ, 0x5, R10 ;  /* 0x00000005ff0a7819 */ /* 0x000fe2000001140a */
[----:B------:R-:W-:Y:S01]  /*6ce0*/  IMAD.MOV.U32 R0, RZ, RZ, 0x1 ;  /* 0x00000001ff007424 */ /* 0x000fe200078e00ff */
[----:B------:R-:W-:Y:S01]  /*6cf0*/  LOP3.LUT R11, R11, 0x40, RZ, 0xc0, !PT ;  /* 0x000000400b0b7812 */ /* 0x000fe200078ec0ff */
[----:B------:R-:W-:Y:S01]  /*6d00*/  IMAD.MOV.U32 R3, RZ, RZ, RZ ;  /* 0x000000ffff037224 */ /* 0x000fe200078e00ff */
[----:B------:R-:W-:Y:S01]  /*6d10*/  LOP3.LUT R12, R12, 0x800, RZ, 0xc0, !PT ;  /* 0x000008000c0c7812 */ /* 0x000fe200078ec0ff */
[----:B------:R-:W-:-:S07]  /*6d20*/  VIADD R13, R10, 0x1 ;  /* 0x000000010a0d7836 */ /* 0x000fce0000000000 */
.L_x_179:
[----:B------:R-:W-:-:S03]  /*6d30*/  UMOV UR4, 0xffffffff ;  /* 0xffffffff00047882 */ /* 0x000fc60000000000 */
[----:B------:R-:W-:Y:S05]  /*6d40*/  BRA.DIV UR4, `(.L_x_169) ;  /* 0x0000000e04807947 */ /* 0x000fea000b800000 */
[----:B------:R-:W-:-:S13]  /*6d50*/  ELECT P6, URZ, PT ;  /* 0x00000000003f782f */ /* 0x000fda00038c0000 */
.L_x_189:
[----:B------:R-:W0:Y:S01]  /*6d60*/  LDC R4, c[0x0][0x28c] ;  /* 0x0000a300ff047b82 */ /* 0x000e220000000800 */
[----:B------:R-:W-:Y:S01]  /*6d70*/  BSSY B1, `(.L_x_170) ;  /* 0x0000038000017945 */ /* 0x000fe20003800000 */
[----:B0-----:R-:W-:-:S13]  /*6d80*/  ISETP.LT.OR P6, PT, R4, 0x1, !P6 ;  /* 0x000000010400780c */ /* 0x001fda00077c1670 */
[----:B------:R-:W-:Y:S05]  /*6d90*/  @P6 BRA `(.L_x_171) ;  /* 0x0000000000d46947 */ /* 0x000fea0003800000 */
[----:B------:R-:W-:Y:S02]  /*6da0*/  IMAD R20, R20, 0x80, R11 ;  /* 0x0000008014147824 */ /* 0x000fe400078e020b */
[----:B------:R-:W-:Y:S02]  /*6db0*/  IMAD.SHL.U32 R21, R21, 0x80, RZ ;  /* 0x0000008015157824 */ /* 0x000fe400078e00ff */
[----:B------:R-:W-:Y:S02]  /*6dc0*/  IMAD.MOV.U32 R24, RZ, RZ, RZ ;  /* 0x000000ffff187224 */ /* 0x000fe400078e00ff */
[----:B------:R-:W-:Y:S02]  /*6dd0*/  IMAD.MOV.U32 R4, RZ, RZ, R13 ;  /* 0x000000ffff047224 */ /* 0x000fe400078e000d */
[----:B------:R-:W-:Y:S02]  /*6de0*/  IMAD.MOV.U32 R5, RZ, RZ, R0 ;  /* 0x000000ffff057224 */ /* 0x000fe400078e0000 */
[----:B------:R-:W-:-:S07]  /*6df0*/  IMAD.MOV.U32 R7, RZ, RZ, R3 ;  /* 0x000000ffff077224 */ /* 0x000fce00078e0003 */
.L_x_174:
[----:B------:R-:W0:Y:S01]  /*6e00*/  S2R R15, SR_CgaCtaId ;  /* 0x00000000000f7919 */ /* 0x000e220000008800 */
[----:B------:R-:W-:Y:S02]  /*6e10*/  MOV R14, 0x400 ;  /* 0x00000400000e7802 */ /* 0x000fe40000000f00 */
[----:B------:R-:W-:Y:S02]  /*6e20*/  LOP3.LUT P1, RZ, R18, 0x7f, RZ, 0xc0, !PT ;  /* 0x0000007f12ff7812 */ /* 0x000fe4000782c0ff */
[----:B0-----:R-:W-:Y:S02]  /*6e30*/  LEA R22, R15, R14, 0x18 ;  /* 0x0000000e0f167211 */ /* 0x001fe400078ec0ff */
[----:B------:R-:W-:-:S09]  /*6e40*/  SHF.L.U32 R14, R5, 0x1f, RZ ;  /* 0x0000001f050e7819 */ /* 0x000fd200000006ff */
[----:B------:R-:W0:Y:S01]  /*6e50*/  @!P1 LDC R15, c[0x0][0x500] ;  /* 0x00014000ff0f9b82 */ /* 0x000e220000000800 */
[----:B------:R-:W-:-:S04]  /*6e60*/  IMAD R23, R7, 0x8, R22 ;  /* 0x0000000807177824 */ /* 0x000fc800078e0216 */
[----:B------:R-:W1:Y:S02]  /*6e70*/  SYNCS.PHASECHK.TRANS64.TRYWAIT P0, [R23+URZ+0x18], R14 ;  /* 0x0000180e170075a7 */ /* 0x000e64000800017f */
[----:B-1----:R-:W-:Y:S05]  /*6e80*/  @!P0 BRA `(.L_x_172) ;  /* 0x0000000c00508947 */ /* 0x002fea0003800000 */
.L_x_190:
[----:B-1----:R-:W-:Y:S01]  /*6e90*/  PRMT R14, R8, 0x9910, RZ ;  /* 0x00009910080e7816 */ /* 0x002fe200000000ff */
[----:B0-----:R0:W-:Y:S03]  /*6ea0*/  @!P1 SYNCS.ARRIVE.TRANS64 RZ, [R23+URZ], R15 ;  /* 0x0000000f17ff99a7 */ /* 0x0011e6000800003f */
[----:B------:R-:W-:-:S13]  /*6eb0*/  ISETP.NE.AND P0, PT, R14, 0x2, PT ;  /* 0x000000020e00780c */ /* 0x000fda0003f05270 */
[----:B0-----:R-:W-:Y:S05]  /*6ec0*/  @P0 BRA `(.L_x_173) ;  /* 0x0000000000040947 */ /* 0x001fea0003800000 */
[----:B------:R-:W-:Y:S01]  /*6ed0*/  BPT.TRAP 0x1 ;  /* 0x000000040000795c */ /* 0x000fe20000300000 */
.L_x_173:
[----:B------:R-:W-:Y:S01]  /*6ee0*/  IMAD R14, R7, 0x1000, R12 ;  /* 0x00001000070e7824 */ /* 0x000fe200078e020c */
[----:B------:R-:W-:Y:S01]  /*6ef0*/  R2UR UR9, R23 ;  /* 0x00000000170972ca */ /* 0x000fe200000e0000 */
[--C-:B------:R-:W-:Y:S01]  /*6f00*/  IMAD R15, R7, 0x2000, R22.reuse ;  /* 0x00002000070f7824 */ /* 0x100fe200078e0216 */
[----:B------:R-:W-:Y:S01]  /*6f10*/  UIADD3 UR4, UP0, UR22, 0xf0, URZ ;  /* 0x000000f016047890 */ /* 0x000fe2000ff1e03f */
[----:B------:R-:W-:Y:S01]  /*6f20*/  IMAD R14, R14, 0x2, R22 ;  /* 0x000000020e0e7824 */ /* 0x000fe200078e0216 */
[----:B------:R-:W-:Y:S01]  /*6f30*/  R2UR UR11, R21 ;  /* 0x00000000150b72ca */ /* 0x000fe200000e0000 */
[----:B------:R-:W-:Y:S01]  /*6f40*/  VIADD R4, R4, 0xffffffff ;  /* 0xffffffff04047836 */ /* 0x000fe20000000000 */
[----:B------:R-:W-:Y:S01]  /*6f50*/  R2UR UR5, R15 ;  /* 0x000000000f0572ca */ /* 0x000fe200000e0000 */
[----:B------:R-:W-:Y:S01]  /*6f60*/  UIADD3 UR24, UP1, UR22, 0x1f0, URZ ;  /* 0x000001f016187890 */ /* 0x000fe2000ff3e03f */
[----:B------:R-:W-:Y:S01]  /*6f70*/  R2UR UR8, R14 ;  /* 0x000000000e0872ca */ /* 0x000fe200000e0000 */
[----:B------:R-:W-:Y:S01]  /*6f80*/  VIADD R7, R7, 0x1 ;  /* 0x0000000107077836 */ /* 0x000fe20000000000 */
[----:B------:R-:W-:Y:S01]  /*6f90*/  R2UR UR10, R24 ;  /* 0x00000000180a72ca */ /* 0x000fe200000e0000 */
[----:B------:R-:W-:Y:S01]  /*6fa0*/  UIADD3.X UR25, URZ, UR23, URZ, UP1, !UPT ;  /* 0x000000173f197290 */ /* 0x000fe20008ffe43f */
[----:B------:R-:W-:Y:S01]  /*6fb0*/  R2UR UR12, R6 ;  /* 0x00000000060c72ca */ /* 0x000fe200000e0000 */
[----:B------:R-:W-:Y:S01]  /*6fc0*/  UMOV UR6, 0x0 ;  /* 0x0000000000067882 */ /* 0x000fe20000000000 */
[----:B------:R-:W-:Y:S01]  /*6fd0*/  R2UR UR19, R20 ;  /* 0x00000000141372ca */ /* 0x000fe200000e0000 */
[----:B------:R-:W-:Y:S01]  /*6fe0*/  UMOV UR7, 0x10000000 ;  /* 0x1000000000077882 */ /* 0x000fe20000000000 */
[----:B------:R-:W-:Y:S01]  /*6ff0*/  ISETP.GT.AND P1, PT, R4, 0x1, PT ;  /* 0x000000010400780c */ /* 0x000fe20003f24270 */
[----:B------:R-:W-:Y:S01]  /*7000*/  UMOV UR26, 0x30000 ;  /* 0x00030000001a7882 */ /* 0x000fe20000000000 */
[C---:B------:R-:W-:Y:S01]  /*7010*/  ISETP.NE.AND P0, PT, R7.reuse, 0x3, PT ;  /* 0x000000030700780c */ /* 0x040fe20003f05270 */
[----:B------:R-:W-:Y:S01]  /*7020*/  UIADD3 UR14, UR5, 0x100, URZ ;  /* 0x00000100050e7890 */ /* 0x000fe2000fffe03f */
[----:B------:R-:W-:Y:S01]  /*7030*/  VIADD R24, R24, 0x20 ;  /* 0x0000002018187836 */ /* 0x000fe20000000000 */
[----:B------:R-:W-:Y:S01]  /*7040*/  UIADD3.X UR5, URZ, UR23, URZ, UP0, !UPT ;  /* 0x000000173f057290 */ /* 0x000fe200087fe43f */
[----:B------:R-:W-:Y:S01]  /*7050*/  SEL R14, RZ, 0x1, P0 ;  /* 0x00000001ff0e7807 */ /* 0x000fe20000000000 */
[----:B------:R-:W-:Y:S01]  /*7060*/  UIADD3 UR15, UR8, 0x6100, URZ ;  /* 0x00006100080f7890 */ /* 0x000fe2000fffe03f */
[----:B------:R-:W-:-:S02]  /*7070*/  SEL R7, R7, RZ, P0 ;  /* 0x000000ff07077207 */ /* 0x000fc40000000000 */
[----:B------:R-:W-:Y:S01]  /*7080*/  UMOV UR8, UR14 ;  /* 0x0000000e00087c82 */ /* 0x000fe20008000000 */
[----:B------:R-:W-:-:S03]  /*7090*/  LOP3.LUT R5, R5, R14, RZ, 0x3c, !PT ;  /* 0x0000000e05057212 */ /* 0x000fc600078e3cff */
[----:B------:R0:W-:Y:S02]  /*70a0*/  UTMALDG.3D [UR8], [UR4], desc[UR6] ;  /* 0x00000608040075b4 */ /* 0x0001e40008011000 */
[----:B0-----:R-:W-:Y:S01]  /*70b0*/  UMOV UR8, UR15 ;  /* 0x0000000f00087c82 */ /* 0x001fe20008000000 */
[----:B------:R-:W-:Y:S02]  /*70c0*/  UMOV UR11, UR19 ;  /* 0x00000013000b7c82 */ /* 0x000fe40008000000 */
[----:B------:R0:W-:Y:S02]  /*70d0*/  UTMALDG.3D.MULTICAST [UR8], [UR24], UR26, desc[UR6] ;  /* 0x00000608180073b4 */ /* 0x0001e4000801181a */
[----:B0-----:R-:W-:Y:S05]  /*70e0*/  @P1 BRA `(.L_x_174) ;  /* 0xfffffffc00441947 */ /* 0x001fea000383ffff */
.L_x_171:
[----:B------:R-:W-:Y:S05]  /*70f0*/  BSYNC B1 ;  /* 0x0000000000017941 */ /* 0x000fea0003800000 */
.L_x_170:
[----:B------:R-:W-:Y:S01]  /*7100*/  LOP3.LUT P1, RZ, R9, 0xff, RZ, 0xc0, !PT ;  /* 0x000000ff09ff7812 */ /* 0x000fe2000782c0ff */
[C---:B------:R-:W-:Y:S01]  /*7110*/  IMAD.IADD R6, R10.reuse, 0x1, R3 ;  /* 0x000000010a067824 */ /* 0x040fe200078e0203 */
[----:B------:R-:W-:Y:S01]  /*7120*/  ULDC.64 UR4, c[0x0][0x650] ;  /* 0x0001940000047ab9 */ /* 0x000fe20000000a00 */
[----:B------:R-:W-:Y:S01]  /*7130*/  ISETP.GE.U32.AND P2, PT, R10, 0x3, PT ;  /* 0x000000030a00780c */ /* 0x000fe20003f46070 */
[----:B------:R-:W-:Y:S01]  /*7140*/  BSSY B1, `(.L_x_175) ;  /* 0x000006c000017945 */ /* 0x000fe20003800000 */
[----:B------:R-:W-:Y:S01]  /*7150*/  IMAD.MOV.U32 R21, RZ, RZ, -0x1 ;  /* 0xffffffffff157424 */ /* 0x000fe200078e00ff */
[----:B------:R-:W-:Y:S01]  /*7160*/  ISETP.GT.U32.AND P0, PT, R6, 0x2, PT ;  /* 0x000000020600780c */ /* 0x000fe20003f04070 */
[----:B------:R-:W-:Y:S01]  /*7170*/  IMAD.MOV.U32 R20, RZ, RZ, -0x1 ;  /* 0xffffffffff147424 */ /* 0x000fe200078e00ff */
[----:B------:R-:W-:Y:S02]  /*7180*/  PRMT R9, RZ, 0x7610, R9 ;  /* 0x00007610ff097816 */ /* 0x000fe40000000009 */
[----:B------:R-:W-:-:S03]  /*7190*/  ISETP.LT.U32.AND P0, PT, R10, 0x3, P0 ;  /* 0x000000030a00780c */ /* 0x000fc60000701070 */
[----:B------:R-:W0:Y:S01]  /*71a0*/  @P1 S2R R5, SR_CgaCtaId ;  /* 0x0000000000051919 */ /* 0x000e220000008800 */
[----:B------:R-:W-:-:S04]  /*71b0*/  @P1 MOV R4, 0x400 ;  /* 0x0000040000041802 */ /* 0x000fc80000000f00 */
[----:B0-----:R-:W-:Y:S01]  /*71c0*/  @P1 LEA R3, R5, R4, 0x18 ;  /* 0x0000000405031211 */ /* 0x001fe200078ec0ff */
[----:B------:R-:W-:-:S03]  /*71d0*/  IMAD.WIDE.U32 R4, R6, -0x55555555, RZ ;  /* 0xaaaaaaab06047825 */ /* 0x000fc600078e00ff */
[----:B------:R0:W-:Y:S01]  /*71e0*/  @P1 SYNCS.ARRIVE.TRANS64.A1T0 RZ, [R3+URZ+0x48], RZ ;  /* 0x000048ff03ff19a7 */ /* 0x0001e2000810003f */
[----:B------:R-:W-:Y:S02]  /*71f0*/  IADD3 R16, P1, R16, UR20, RZ ;  /* 0x0000001410107c10 */ /* 0x000fe4000ff3e0ff */
[----:B------:R-:W-:Y:S02]  /*7200*/  SHF.R.U32.HI R5, RZ, 0x1, R5 ;  /* 0x00000001ff057819 */ /* 0x000fe40000011605 */
[----:B------:R-:W-:Y:S02]  /*7210*/  IADD3.X R17, R17, UR13, RZ, P1, !PT ;  /* 0x0000000d11117c10 */ /* 0x000fe40008ffe4ff */
[----:B------:R-:W-:Y:S02]  /*7220*/  PRMT R4, RZ, 0x7610, R4 ;  /* 0x00007610ff047816 */ /* 0x000fe40000000004 */
[----:B0-----:R-:W-:Y:S02]  /*7230*/  SEL R3, RZ, 0x1, !P0 ;  /* 0x00000001ff037807 */ /* 0x001fe40004000000 */
[----:B------:R-:W-:-:S02]  /*7240*/  ISETP.GE.U32.AND P0, PT, R16, UR4, PT ;  /* 0x0000000410007c0c */ /* 0x000fc4000bf06070 */
[----:B------:R-:W-:Y:S01]  /*7250*/  LOP3.LUT R0, R0, R3, RZ, 0x3c, !PT ;  /* 0x0000000300007212 */ /* 0x000fe200078e3cff */
[----:B------:R-:W-:Y:S01]  /*7260*/  IMAD R3, R5, -0x3, R6 ;  /* 0xfffffffd05037824 */ /* 0x000fe200078e0206 */
[----:B------:R-:W-:Y:S01]  /*7270*/  ISETP.GE.U32.AND.EX P0, PT, R17, UR5, PT, P0 ;  /* 0x0000000511007c0c */ /* 0x000fe2000bf06100 */
[----:B------:R-:W-:Y:S01]  /*7280*/  IMAD.MOV.U32 R6, RZ, RZ, -0x1 ;  /* 0xffffffffff067424 */ /* 0x000fe200078e00ff */
[----:B------:R-:W-:-:S11]  /*7290*/  @P2 LOP3.LUT R0, R0, 0x1, R5, 0x78, !PT ;  /* 0x0000000100002812 */ /* 0x000fd600078e7805 */
[----:B------:R-:W-:Y:S05]  /*72a0*/  @P0 BRA `(.L_x_176) ;  /* 0x0000000400540947 */ /* 0x000fea0003800000 */
[----:B------:R-:W0:Y:S01]  /*72b0*/  S2R R15, SR_CTAID.X ;  /* 0x00000000000f7919 */ /* 0x000e220000002500 */
[----:B------:R-:W-:Y:S01]  /*72c0*/  ULDC.64 UR4, c[0x0][0x628] ;  /* 0x00018a0000047ab9 */ /* 0x000fe20000000a00 */
[----:B------:R-:W-:Y:S01]  /*72d0*/  ULDC UR7, c[0x0][0x630] ;  /* 0x00018c0000077ab9 */ /* 0x000fe20000000800 */
[----:B------:R-:W-:Y:S01]  /*72e0*/  ISETP.NE.U32.AND P0, PT, RZ, UR4, PT ;  /* 0x00000004ff007c0c */ /* 0x000fe2000bf05070 */
[----:B------:R-:W1:Y:S01]  /*72f0*/  S2R R20, SR_CTAID.Y ;  /* 0x0000000000147919 */ /* 0x000e620000002600 */
[----:B------:R-:W-:Y:S01]  /*7300*/  ULDC UR8, c[0x0][0x150] ;  /* 0x0000540000087ab9 */ /* 0x000fe20000000800 */
[----:B------:R-:W-:Y:S01]  /*7310*/  IMAD.MOV.U32 R4, RZ, RZ, R16 ;  /* 0x000000ffff047224 */ /* 0x000fe200078e0010 */
[----:B------:R-:W-:Y:S01]  /*7320*/  ISETP.NE.AND.EX P0, PT, RZ, UR5, PT, P0 ;  /* 0x00000005ff007c0c */ /* 0x000fe2000bf05300 */
[----:B------:R-:W-:Y:S01]  /*7330*/  IMAD.MOV.U32 R5, RZ, RZ, R17 ;  /* 0x000000ffff057224 */ /* 0x000fe200078e0011 */
[----:B0-----:R-:W-:-:S11]  /*7340*/  I2FP.F32.U32 R22, R15 ;  /* 0x0000000f00167245 */ /* 0x001fd60000201000 */
[----:B------:R-:W-:Y:S05]  /*7350*/  @!P0 BRA `(.L_x_177) ;  /* 0x0000000000288947 */ /* 0x000fea0003800000 */
[----:B------:R-:W-:Y:S02]  /*7360*/  ULDC UR6, c[0x0][0x634] ;  /* 0x00018d0000067ab9 */ /* 0x000fe40000000800 */
[----:B------:R-:W-:-:S05]  /*7370*/  IADD3 R5, P0, R16, UR6, RZ ;  /* 0x0000000610057c10 */ /* 0x000fca000ff1e0ff */
[----:B------:R-:W-:-:S04]  /*7380*/  IMAD.X R21, RZ, RZ, R17, P0 ;  /* 0x000000ffff157224 */ /* 0x000fc800000e0611 */
[----:B------:R-:W-:-:S04]  /*7390*/  IMAD.WIDE.U32 R6, R21, UR4, RZ ;  /* 0x0000000415067c25 */ /* 0x000fc8000f8e00ff */
[----:B------:R-:W-:-:S04]  /*73a0*/  IMAD.WIDE.U32 R6, P0, R5, UR5, R6 ;  /* 0x0000000505067c25 */ /* 0x000fc8000f800006 */
[----:B------:R-:W-:-:S04]  /*73b0*/  IMAD.WIDE.U32 R4, R5, UR4, RZ ;  /* 0x0000000405047c25 */ /* 0x000fc8000f8e00ff */
[----:B------:R-:W-:Y:S01]  /*73c0*/  IMAD.MOV.U32 R4, RZ, RZ, R7 ;  /* 0x000000ffff047224 */ /* 0x000fe200078e0007 */
[----:B------:R-:W-:Y:S01]  /*73d0*/  IADD3 RZ, P1, R5, R6, RZ ;  /* 0x0000000605ff7210 */ /* 0x000fe20007f3e0ff */
[----:B------:R-:W-:-:S04]  /*73e0*/  IMAD.X R5, RZ, RZ, RZ, P0 ;  /* 0x000000ffff057224 */ /* 0x000fc800000e06ff */
[----:B------:R-:W-:-:S08]  /*73f0*/  IMAD.WIDE.U32.X R4, R21, UR5, R4, P1 ;  /* 0x0000000515047c25 */ /* 0x000fd000088e0404 */
.L_x_177:
[--C-:B------:R-:W-:Y:S01]  /*7400*/  SHF.R.U64 R14, R4, UR7, R5.reuse ;  /* 0x00000007040e7c19 */ /* 0x100fe20008001205 */
[----:B------:R-:W-:Y:S01]  /*7410*/  FMUL R22, R22, UR8 ;  /* 0x0000000816167c20 */ /* 0x000fe20008400000 */
[----:B------:R-:W-:Y:S01]  /*7420*/  SHF.R.U32.HI R4, RZ, UR7, R5 ;  /* 0x00000007ff047c19 */ /* 0x000fe20008011605 */
[----:B------:R-:W0:Y:S01]  /*7430*/  LDC R6, c[0x0][0x144] ;  /* 0x00005100ff067b82 */ /* 0x000e220000000800 */
[----:B------:R-:W-:Y:S01]  /*7440*/  IADD3 R5, P0, RZ, -R14, RZ ;  /* 0x8000000eff057210 */ /* 0x000fe20007f1e0ff */
[----:B------:R-:W-:Y:S01]  /*7450*/  ULDC UR6, c[0x0][0x154] ;  /* 0x0000550000067ab9 */ /* 0x000fe20000000800 */
[----:B-1----:R-:W-:Y:S01]  /*7460*/  I2FP.F32.U32 R7, R20 ;  /* 0x0000001400077245 */ /* 0x002fe20000201000 */
[----:B------:R-:W1:Y:S01]  /*7470*/  F2I.U32.TRUNC.NTZ R22, R22 ;  /* 0x0000001600167305 */ /* 0x000e62000020f000 */
[----:B------:R-:W-:Y:S01]  /*7480*/  ULDC.64 UR4, c[0x0][0x620] ;  /* 0x0001880000047ab9 */ /* 0x000fe20000000a00 */
[----:B------:R-:W-:Y:S01]  /*7490*/  IMAD.X R4, RZ, RZ, ~R4, P0 ;  /* 0x000000ffff047224 */ /* 0x000fe200000e0e04 */
[----:B------:R-:W-:Y:S01]  /*74a0*/  ISETP.NE.AND P2, PT, R2, 0x1, PT ;  /* 0x000000010200780c */ /* 0x000fe20003f45270 */
[----:B------:R-:W-:Y:S01]  /*74b0*/  FMUL R23, R7, UR6 ;  /* 0x0000000607177c20 */ /* 0x000fe20008400000 */
[----:B------:R-:W2:Y:S01]  /*74c0*/  LDC R25, c[0x0][0x148] ;  /* 0x00005200ff197b82 */ /* 0x000ea20000000800 */
[----:B------:R-:W-:Y:S01]  /*74d0*/  IMAD R4, R4, UR4, RZ ;  /* 0x0000000404047c24 */ /* 0x000fe2000f8e02ff */
[----:B------:R-:W-:-:S02]  /*74e0*/  ULDC.64 UR6, c[0x0][0x640] ;  /* 0x0001900000067ab9 */ /* 0x000fc40000000a00 */
[----:B------:R-:W-:Y:S01]  /*74f0*/  ISETP.NE.U32.AND P0, PT, RZ, UR6, PT ;  /* 0x00000006ff007c0c */ /* 0x000fe2000bf05070 */
[----:B------:R-:W3:Y:S01]  /*7500*/  F2I.U32.TRUNC.NTZ R23, R23 ;  /* 0x0000001700177305 */ /* 0x000ee2000020f000 */
[C---:B------:R-:W-:Y:S02]  /*7510*/  IMAD R7, R5.reuse, UR5, R4 ;  /* 0x0000000505077c24 */ /* 0x040fe4000f8e0204 */
[----:B------:R-:W-:Y:S01]  /*7520*/  IMAD.WIDE.U32 R4, R5, UR4, R16 ;  /* 0x0000000405047c25 */ /* 0x000fe2000f8e0010 */
[----:B------:R-:W-:Y:S01]  /*7530*/  ULDC UR4, c[0x0][0x618] ;  /* 0x0001860000047ab9 */ /* 0x000fe20000000800 */
[----:B------:R-:W-:Y:S02]  /*7540*/  ISETP.NE.AND.EX P0, PT, RZ, UR7, PT, P0 ;  /* 0x00000007ff007c0c */ /* 0x000fe4000bf05300 */
[----:B------:R-:W-:Y:S02]  /*7550*/  IMAD.IADD R5, R5, 0x1, R7 ;  /* 0x0000000105057824 */ /* 0x000fe400078e0207 */
[----:B-1----:R-:W-:-:S03]  /*7560*/  IMAD.MOV R22, RZ, RZ, -R22 ;  /* 0x000000ffff167224 */ /* 0x002fc600078e0a16 */
[----:B------:R-:W-:Y:S01]  /*7570*/  SHF.R.U64 R21, R4, UR4, R5 ;  /* 0x0000000404157c19 */ /* 0x000fe20008001205 */
[----:B0-----:R-:W-:Y:S01]  /*7580*/  IMAD R15, R6, R22, R15 ;  /* 0x00000016060f7224 */ /* 0x001fe200078e020f */
[----:B------:R-:W-:Y:S01]  /*7590*/  SHF.R.U32.HI R4, RZ, UR4, R5 ;  /* 0x00000004ff047c19 */ /* 0x000fe20008011605 */
[----:B------:R-:W-:Y:S01]  /*75a0*/  ULDC UR4, c[0x0][0x608] ;  /* 0x0001820000047ab9 */ /* 0x000fe20000000800 */
[----:B---3--:R-:W-:Y:S02]  /*75b0*/  IMAD.MOV R6, RZ, RZ, -R23 ;  /* 0x000000ffff067224 */ /* 0x008fe400078e0a17 */
[--C-:B------:R-:W-:Y:S02]  /*75c0*/  SHF.R.U64 R22, R21, UR4, R4.reuse ;  /* 0x0000000415167c19 */ /* 0x100fe40008001204 */
[----:B------:R-:W-:Y:S01]  /*75d0*/  SHF.R.U32.HI R5, RZ, UR4, R4 ;  /* 0x00000004ff057c19 */ /* 0x000fe20008011604 */
[----:B------:R-:W-:Y:S01]  /*75e0*/  ULDC UR4, c[0x0][0x658] ;  /* 0x0001960000047ab9 */ /* 0x000fe20000000800 */
[----:B--2---:R-:W-:-:S02]  /*75f0*/  @P2 IMAD R15, R25, R6, R20 ;  /* 0x00000006190f2224 */ /* 0x004fc400078e0214 */
[--C-:B------:R-:W-:Y:S02]  /*7600*/  SHF.R.U64 R20, R22, UR4, R5.reuse ;  /* 0x0000000416147c19 */ /* 0x100fe40008001205 */
[----:B------:R-:W-:-:S03]  /*7610*/  SHF.R.U32.HI R23, RZ, UR4, R5 ;  /* 0x00000004ff177c19 */ /* 0x000fc60008011605 */
[----:B------:R-:W-:Y:S02]  /*7620*/  IMAD.MOV.U32 R6, RZ, RZ, R20 ;  /* 0x000000ffff067224 */ /* 0x000fe400078e0014 */
[----:B------:R-:W-:Y:S01]  /*7630*/  IMAD.MOV.U32 R5, RZ, RZ, R23 ;  /* 0x000000ffff057224 */ /* 0x000fe200078e0017 */
[----:B------:R-:W-:Y:S06]  /*7640*/  @!P0 BRA `(.L_x_178) ;  /* 0x00000000002c8947 */ /* 0x000fec0003800000 */
        /* <DEDUP_REMOVED lines=9> */
[----:B------:R-:W-:-:S04]  /*76e0*/  IMAD.WIDE.U32.X R4, R23, UR7, R4, P1 ;  /* 0x0000000717047c25 */ /* 0x000fc800088e0404 */
[----:B------:R-:W-:-:S07]  /*76f0*/  IMAD.MOV.U32 R6, RZ, RZ, R4 ;  /* 0x000000ffff067224 */ /* 0x000fce00078e0004 */
.L_x_178:
[----:B------:R-:W-:Y:S01]  /*7700*/  ULDC UR4, c[0x0][0x648] ;  /* 0x0001920000047ab9 */ /* 0x000fe20000000800 */
[----:B------:R-:W-:Y:S01]  /*7710*/  LOP3.LUT R4, R22, UR17, RZ, 0xc0, !PT ;  /* 0x0000001116047c12 */ /* 0x000fe2000f8ec0ff */
[----:B------:R-:W-:Y:S01]  /*7720*/  ULDC UR5, c[0x0][0x610] ;  /* 0x0001840000057ab9 */ /* 0x000fe20000000800 */
[----:B------:R-:W-:Y:S01]  /*7730*/  SHF.R.U64 R5, R6, UR4, R5 ;  /* 0x0000000406057c19 */ /* 0x000fe20008001205 */
[----:B------:R-:W-:Y:S01]  /*7740*/  ULDC UR4, c[0x0][0x638] ;  /* 0x00018e0000047ab9 */ /* 0x000fe20000000800 */
[----:B------:R-:W-:-:S03]  /*7750*/  LOP3.LUT R21, R21, UR16, RZ, 0xc0, !PT ;  /* 0x0000001015157c12 */ /* 0x000fc6000f8ec0ff */
[----:B------:R-:W-:Y:S02]  /*7760*/  IMAD.MOV R7, RZ, RZ, -R5 ;  /* 0x000000ffff077224 */ /* 0x000fe400078e0a05 */
[----:B------:R-:W-:Y:S02]  /*7770*/  IMAD R4, R5, UR18, R4 ;  /* 0x0000001205047c24 */ /* 0x000fe4000f8e0204 */
[----:B------:R-:W-:Y:S01]  /*7780*/  IMAD R20, R7, UR4, R20 ;  /* 0x0000000407147c24 */ /* 0x000fe2000f8e0214 */
[----:B------:R-:W-:Y:S01]  /*7790*/  ULDC UR4, c[0x0][0x600] ;  /* 0x0001800000047ab9 */ /* 0x000fe20000000800 */
[----:B------:R-:W-:Y:S02]  /*77a0*/  IMAD R15, R4, UR5, R15 ;  /* 0x00000005040f7c24 */ /* 0x000fe4000f8e020f */
[----:B------:R-:W-:Y:S02]  /*77b0*/  IMAD R6, R20, UR4, R21 ;  /* 0x0000000414067c24 */ /* 0x000fe4000f8e0215 */
[----:B------:R-:W-:-:S03]  /*77c0*/  IMAD.MOV.U32 R4, RZ, RZ, 0x1 ;  /* 0x00000001ff047424 */ /* 0x000fc600078e00ff */
[----:B------:R-:W-:Y:S02]  /*77d0*/  SEL R20, R6, R15, !P2 ;  /* 0x0000000f06147207 */ /* 0x000fe40005000000 */
[----:B------:R-:W-:Y:S01]  /*77e0*/  SEL R21, R15, R6, !P2 ;  /* 0x000000060f157207 */ /* 0x000fe20005000000 */
[----:B------:R-:W-:-:S07]  /*77f0*/  IMAD.MOV.U32 R6, RZ, RZ, R14 ;  /* 0x000000ffff067224 */ /* 0x000fce00078e000e */
.L_x_176:
[----:B------:R-:W-:Y:S05]  /*7800*/  BSYNC B1 ;  /* 0x0000000000017941 */ /* 0x000fea0003800000 */
.L_x_175:
[----:B------:R-:W-:-:S13]  /*7810*/  LOP3.LUT P0, RZ, R4, 0xff, RZ, 0xc0, !PT ;  /* 0x000000ff04ff7812 */ /* 0x000fda000780c0ff */
[----:B------:R-:W-:Y:S05]  /*7820*/  @P0 BRA `(.L_x_179) ;  /* 0xfffffff400400947 */ /* 0x000fea000383ffff */
[----:B------:R-:W-:Y:S05]  /*7830*/  BSYNC B0 ;  /* 0x0000000000007941 */ /* 0x000fea0003800000 */
.L_x_168:
[----:B------:R-:W-:-:S03]  /*7840*/  UMOV UR4, 0xffffffff ;  /* 0xffffffff00047882 */ /* 0x000fc60000000000 */
[----:B------:R-:W-:Y:S05]  /*7850*/  BRA.DIV UR4, `(.L_x_180) ;  /* 0x0000000204f07947 */ /* 0x000fea000b800000 */
[----:B------:R-:W-:-:S13]  /*7860*/  ELECT P6, URZ, PT ;  /* 0x00000000003f782f */ /* 0x000fda00038c0000 */
.L_x_193:
[----:B------:R-:W-:Y:S04]  /*7870*/  BSSY B0, `(.L_x_181) ;  /* 0x0000022000007945 */ /* 0x000fe80003800000 */
[----:B------:R-:W-:Y:S05]  /*7880*/  @!P6 BRA `(.L_x_182) ;  /* 0x000000000080e947 */ /* 0x000fea0003800000 */
[----:B------:R-:W-:-:S04]  /*7890*/  LOP3.LUT R19, R19, 0x2, RZ, 0xfc, !PT ;  /* 0x0000000213137812 */ /* 0x000fc800078efcff */
[----:B------:R-:W-:-:S13]  /*78a0*/  ISETP.NE.AND P0, PT, R19, 0x3, PT ;  /* 0x000000031300780c */ /* 0x000fda0003f05270 */
[----:B------:R-:W-:Y:S05]  /*78b0*/  @!P0 BRA `(.L_x_183) ;  /* 0x0000000000048947 */ /* 0x000fea0003800000 */
[----:B------:R-:W-:Y:S01]  /*78c0*/  BPT.TRAP 0x1 ;  /* 0x000000040000795c */ /* 0x000fe20000300000 */
.L_x_183:
[----:B------:R-:W0:Y:S01]  /*78d0*/  S2R R5, SR_CgaCtaId ;  /* 0x0000000000057919 */ /* 0x000e220000008800 */
[----:B------:R-:W-:Y:S02]  /*78e0*/  MOV R2, 0x400 ;  /* 0x0000040000027802 */ /* 0x000fe40000000f00 */
[----:B------:R-:W-:Y:S02]  /*78f0*/  SHF.L.U32 R4, R0, 0x1f, RZ ;  /* 0x0000001f00047819 */ /* 0x000fe400000006ff */
[----:B0-----:R-:W-:-:S05]  /*7900*/  LEA R2, R5, R2, 0x18 ;  /* 0x0000000205027211 */ /* 0x001fca00078ec0ff */
[----:B------:R-:W-:-:S04]  /*7910*/  VIADD R2, R2, 0x18 ;  /* 0x0000001802027836 */ /* 0x000fc80000000000 */
[C---:B------:R-:W-:Y:S02]  /*7920*/  IMAD R7, R3.reuse, 0x8, R2 ;  /* 0x0000000803077824 */ /* 0x040fe400078e0202 */
[----:B------:R-:W-:Y:S02]  /*7930*/  VIADD R3, R3, 0x1 ;  /* 0x0000000103037836 */ /* 0x000fe40000000000 */
[----:B------:R-:W0:Y:S03]  /*7940*/  SYNCS.PHASECHK.TRANS64.TRYWAIT P0, [R7+URZ], R4 ;  /* 0x00000004070075a7 */ /* 0x000e26000800017f */
[----:B------:R-:W-:-:S04]  /*7950*/  ISETP.NE.AND P1, PT, R3, 0x3, PT ;  /* 0x000000030300780c */ /* 0x000fc80003f25270 */
[----:B------:R-:W-:Y:S02]  /*7960*/  SEL R5, RZ, 0x1, P1 ;  /* 0x00000001ff057807 */ /* 0x000fe40000800000 */
[----:B------:R-:W-:Y:S02]  /*7970*/  SEL R3, R3, RZ, P1 ;  /* 0x000000ff03037207 */ /* 0x000fe40000800000 */
[----:B------:R-:W-:-:S03]  /*7980*/  LOP3.LUT R9, R0, R5, RZ, 0x3c, !PT ;  /* 0x0000000500097212 */ /* 0x000fc600078e3cff */
[----:B------:R-:W-:Y:S01]  /*7990*/  IMAD R6, R3, 0x8, R2 ;  /* 0x0000000803067824 */ /* 0x000fe200078e0202 */
[----:B------:R-:W-:Y:S01]  /*79a0*/  SHF.L.U32 R5, R9, 0x1f, RZ ;  /* 0x0000001f09057819 */ /* 0x000fe200000006ff */
[----:B0-----:R-:W-:Y:S06]  /*79b0*/  @!P0 BRA `(.L_x_184) ;  /* 0x0000000000b88947 */ /* 0x001fec0003800000 */
.L_x_194:
[----:B------:R-:W1:Y:S01]  /*79c0*/  SYNCS.PHASECHK.TRANS64.TRYWAIT P0, [R6+URZ], R5 ;  /* 0x00000005060075a7 */ /* 0x000e62000800017f */
[----:B------:R-:W-:-:S05]  /*79d0*/  VIADD R0, R3, 0x1 ;  /* 0x0000000103007836 */ /* 0x000fca0000000000 */
[----:B------:R-:W-:-:S04]  /*79e0*/  ISETP.NE.AND P1, PT, R0, 0x3, PT ;  /* 0x000000030000780c */ /* 0x000fc80003f25270 */
[----:B0-----:R-:W-:Y:S02]  /*79f0*/  SEL R4, RZ, 0x1, P1 ;  /* 0x00000001ff047807 */ /* 0x001fe40000800000 */
[----:B------:R-:W-:Y:S02]  /*7a00*/  SEL R3, R0, RZ, P1 ;  /* 0x000000ff00037207 */ /* 0x000fe40000800000 */
[----:B------:R-:W-:Y:S01]  /*7a10*/  LOP3.LUT R0, R9, R4, RZ, 0x3c, !PT ;  /* 0x0000000409007212 */ /* 0x000fe200078e3cff */
[----:B-1----:R-:W-:Y:S06]  /*7a20*/  @!P0 BRA `(.L_x_185) ;  /* 0x0000000000b08947 */ /* 0x002fec0003800000 */
.L_x_195:
[----:B------:R-:W-:Y:S01]  /*7a30*/  IMAD R3, R3, 0x8, R2 ;  /* 0x0000000803037824 */ /* 0x000fe200078e0202 */
[----:B------:R-:W-:-:S07]  /*7a40*/  SHF.L.U32 R0, R0, 0x1f, RZ ;  /* 0x0000001f00007819 */ /* 0x000fce00000006ff */
.L_x_186:
[----:B-1----:R1:W2:Y:S02]  /*7a50*/  SYNCS.PHASECHK.TRANS64.TRYWAIT P0, [R3+URZ], R0 ;  /* 0x00000000030075a7 */ /* 0x0022a4000800017f */
[----:B--2---:R-:W-:Y:S05]  /*7a60*/  @!P0 NANOSLEEP.SYNCS 0x989680 ;  /* 0x009896800000895d */ /* 0x004fea0003900000 */
[----:B------:R-:W2:Y:S02]  /*7a70*/  @!P0 SYNCS.PHASECHK.TRANS64 P0, [R3+URZ], R0 ;  /* 0x00000000030085a7 */ /* 0x000ea4000800007f */
[----:B--2---:R-:W-:Y:S05]  /*7a80*/  @!P0 BRA `(.L_x_186) ;  /* 0xfffffffc00f08947 */ /* 0x004fea000383ffff */
.L_x_182:
[----:B------:R-:W-:Y:S05]  /*7a90*/  BSYNC B0 ;  /* 0x0000000000007941 */ /* 0x000fea0003800000 */
.L_x_181:
[----:B------:R-:W-:Y:S05]  /*7aa0*/  EXIT ;  /* 0x000000000000794d */ /* 0x000fea0003800000 */
.L_x_21:
[----:B---3--:R3:W4:Y:S02]  /*7ab0*/  SYNCS.PHASECHK.TRANS64.TRYWAIT P1, [R3+URZ], R0 ;  /* 0x00000000030075a7 */ /* 0x008724000802017f */
[----:B----4-:R-:W-:Y:S05]  /*7ac0*/  @!P1 NANOSLEEP.SYNCS 0x989680 ;  /* 0x009896800000995d */ /* 0x010fea0003900000 */
[----:B------:R-:W4:Y:S02]  /*7ad0*/  @!P1 SYNCS.PHASECHK.TRANS64 P1, [R3+URZ], R0 ;  /* 0x00000000030095a7 */ /* 0x000f24000802007f */
[----:B----4-:R-:W-:Y:S05]  /*7ae0*/  @!P1 BRA `(.L_x_21) ;  /* 0xfffffffc00f09947 */ /* 0x010fea000383ffff */
[----:B------:R-:W-:Y:S05]  /*7af0*/  BRA `(.L_x_20) ;  /* 0xffffff98007c7947 */ /* 0x000fea000383ffff */
.L_x_26:
[----:B-1----:R1:W2:Y:S02]  /*7b00*/  SYNCS.PHASECHK.TRANS64.TRYWAIT P1, [R5+URZ], R4 ;  /* 0x00000004050075a7 */ /* 0x0022a4000802017f */
[----:B--2---:R-:W-:Y:S05]  /*7b10*/  @!P1 NANOSLEEP.SYNCS 0x989680 ;  /* 0x009896800000995d */ /* 0x004fea0003900000 */
[----:B------:R-:W2:Y:S02]  /*7b20*/  @!P1 SYNCS.PHASECHK.TRANS64 P1, [R5+URZ], R4 ;  /* 0x00000004050095a7 */ /* 0x000ea4000802007f */
[----:B--2---:R-:W-:Y:S05]  /*7b30*/  @!P1 BRA `(.L_x_26) ;  /* 0xfffffffc00f09947 */ /* 0x004fea000383ffff */
[----:B------:R-:W-:Y:S05]  /*7b40*/  BRA `(.L_x_25) ;  /* 0xffffff9c002c7947 */ /* 0x000fea000383ffff */
.L_x_169:
[----:B------:R-:W-:Y:S01]  /*7b50*/  BSSY B1, `(.L_x_187) ;  /* 0x0000006000017945 */ /* 0x000fe20003800000 */
[----:B------:R-:W-:-:S07]  /*7b60*/  IMAD.MOV.U32 R15, RZ, RZ, -0x1 ;  /* 0xffffffffff0f7424 */ /* 0x000fce00078e00ff */
[----:B------:R-:W-:Y:S05]  /*7b70*/  WARPSYNC.COLLECTIVE R15, `(.L_x_188) ;  /* 0x000000000f0c7348 */ /* 0x000fea0003c00000 */
[----:B------:R-:W-:Y:S02]  /*7b80*/  ELECT P6, UR62, PT ;  /* 0x00000000003e782f */ /* 0x000fe400038c0000 */
[----:B------:R-:W-:Y:S01]  /*7b90*/  MOV R14, UR62 ;  /* 0x0000003e000e7c02 */ /* 0x000fe20008000f00 */
[----:B------:R-:W-:Y:S10]  /*7ba0*/  ENDCOLLECTIVE ;  /* 0x000000000000791b */ /* 0x000ff40003800000 */
.L_x_188:
[----:B------:R-:W-:Y:S05]  /*7bb0*/  BSYNC B1 ;  /* 0x0000000000017941 */ /* 0x000fea0003800000 */
.L_x_187:
[----:B------:R-:W-:Y:S05]  /*7bc0*/  BRA `(.L_x_189) ;  /* 0xfffffff000647947 */ /* 0x000fea000383ffff */
.L_x_172:
[----:B-1----:R1:W2:Y:S02]  /*7bd0*/  SYNCS.PHASECHK.TRANS64.TRYWAIT P0, [R23+URZ+0x18], R14 ;  /* 0x0000180e170075a7 */ /* 0x0022a4000800017f */
[----:B--2---:R-:W-:Y:S05]  /*7be0*/  @!P0 NANOSLEEP.SYNCS 0x989680 ;  /* 0x009896800000895d */ /* 0x004fea0003900000 */
[----:B------:R-:W2:Y:S02]  /*7bf0*/  @!P0 SYNCS.PHASECHK.TRANS64 P0, [R23+URZ+0x18], R14 ;  /* 0x0000180e170085a7 */ /* 0x000ea4000800007f */
[----:B--2---:R-:W-:Y:S05]  /*7c00*/  @!P0 BRA `(.L_x_172) ;  /* 0xfffffffc00f08947 */ /* 0x004fea000383ffff */
[----:B------:R-:W-:Y:S05]  /*7c10*/  BRA `(.L_x_190) ;  /* 0xfffffff0009c7947 */ /* 0x000fea000383ffff */
.L_x_180:
[----:B------:R-:W-:Y:S01]  /*7c20*/  BSSY B0, `(.L_x_191) ;  /* 0x0000006000007945 */ /* 0x000fe20003800000 */
[----:B------:R-:W-:-:S07]  /*7c30*/  IMAD.MOV.U32 R15, RZ, RZ, -0x1 ;  /* 0xffffffffff0f7424 */ /* 0x000fce00078e00ff */
[----:B------:R-:W-:Y:S05]  /*7c40*/  WARPSYNC.COLLECTIVE R15, `(.L_x_192) ;  /* 0x000000000f0c7348 */ /* 0x000fea0003c00000 */
[----:B------:R-:W-:Y:S02]  /*7c50*/  ELECT P6, UR62, PT ;  /* 0x00000000003e782f */ /* 0x000fe400038c0000 */
[----:B------:R-:W-:Y:S01]  /*7c60*/  MOV R14, UR62 ;  /* 0x0000003e000e7c02 */ /* 0x000fe20008000f00 */
[----:B------:R-:W-:Y:S10]  /*7c70*/  ENDCOLLECTIVE ;  /* 0x000000000000791b */ /* 0x000ff40003800000 */
.L_x_192:
[----:B------:R-:W-:Y:S05]  /*7c80*/  BSYNC B0 ;  /* 0x0000000000007941 */ /* 0x000fea0003800000 */
.L_x_191:
[----:B------:R-:W-:Y:S05]  /*7c90*/  BRA `(.L_x_193) ;  /* 0xfffffff800f47947 */ /* 0x000fea000383ffff */
.L_x_184:
[----:B0-----:R0:W1:Y:S02]  /*7ca0*/  SYNCS.PHASECHK.TRANS64.TRYWAIT P0, [R7+URZ], R4 ;  /* 0x00000004070075a7 */ /* 0x001064000800017f */
[----:B-1----:R-:W-:Y:S05]  /*7cb0*/  @!P0 NANOSLEEP.SYNCS 0x989680 ;  /* 0x009896800000895d */ /* 0x002fea0003900000 */
[----:B------:R-:W1:Y:S02]  /*7cc0*/  @!P0 SYNCS.PHASECHK.TRANS64 P0, [R7+URZ], R4 ;  /* 0x00000004070085a7 */ /* 0x000e64000800007f */
[----:B-1----:R-:W-:Y:S05]  /*7cd0*/  @!P0 BRA `(.L_x_184) ;  /* 0xfffffffc00f08947 */ /* 0x002fea000383ffff */
[----:B------:R-:W-:Y:S05]  /*7ce0*/  BRA `(.L_x_194) ;  /* 0xfffffffc00347947 */ /* 0x000fea000383ffff */
.L_x_185:
[----:B0-----:R0:W1:Y:S02]  /*7cf0*/  SYNCS.PHASECHK.TRANS64.TRYWAIT P0, [R6+URZ], R5 ;  /* 0x00000005060075a7 */ /* 0x001064000800017f */
[----:B-1----:R-:W-:Y:S05]  /*7d00*/  @!P0 NANOSLEEP.SYNCS 0x989680 ;  /* 0x009896800000895d */ /* 0x002fea0003900000 */
[----:B------:R-:W1:Y:S02]  /*7d10*/  @!P0 SYNCS.PHASECHK.TRANS64 P0, [R6+URZ], R5 ;  /* 0x00000005060085a7 */ /* 0x000e64000800007f */
[----:B-1----:R-:W-:Y:S05]  /*7d20*/  @!P0 BRA `(.L_x_185) ;  /* 0xfffffffc00f08947 */ /* 0x002fea000383ffff */
[----:B------:R-:W-:Y:S05]  /*7d30*/  BRA `(.L_x_195) ;  /* 0xfffffffc003c7947 */ /* 0x000fea000383ffff */
.L_x_196:
[----:B------:R-:W-:-:S00]  /*7d40*/  BRA `(.L_x_196) ;  /* 0xfffffffc00fc7947 */ /* 0x000fc0000383ffff */
[----:B------:R-:W-:-:S00]  /*7d50*/  NOP ;  /* 0x0000000000007918 */ /* 0x000fc00000000000 */
        /* <DEDUP_REMOVED lines=10> */
.L_x_197:


//--------------------- .nv.global.init           --------------------------
	.section	.nv.global.init,"aw",@progbits
.nv.global.init:
	.type		$str$22,@object
	.size		$str$22,($str$23 - $str$22)
$str$22:
        /*0000*/ 	.byte	0x6b, 0x5f, 0x74, 0x69, 0x6c, 0x65, 0x5f, 0x63, 0x6f, 0x75, 0x6e, 0x74, 0x20, 0x3e, 0x3d, 0x20
        /*0010*/ 	.byte	0x31, 0x00
	.type		$str$23,@object
	.size		$str$23,(__unnamed_1 - $str$23)
$str$23:
        /*0012*/ 	.byte	0x2f, 0x74, 0x6d, 0x70, 0x2f, 0x63, 0x75, 0x74, 0x6c, 0x61, 0x73, 0x73, 0x5f, 0x73, 0x77, 0x65
        /*0022*/ 	.byte	0x65, 0x70, 0x5f, 0x73, 0x72, 0x63, 0x2f, 0x69, 0x6e, 0x63, 0x6c, 0x75, 0x64, 0x65, 0x2f, 0x63
        /*0032*/ 	.byte	0x75, 0x74, 0x6c, 0x61, 0x73, 0x73, 0x2f, 0x67, 0x65, 0x6d, 0x6d, 0x2f, 0x63, 0x6f, 0x6c, 0x6c
        /*0042*/ 	.byte	0x65, 0x63, 0x74, 0x69, 0x76, 0x65, 0x2f, 0x73, 0x6d, 0x39, 0x30, 0x5f, 0x6d, 0x6d, 0x61, 0x5f
        /*0052*/ 	.byte	0x74, 0x6d, 0x61, 0x5f, 0x67, 0x6d, 0x6d, 0x61, 0x5f, 0x73, 0x73, 0x5f, 0x77, 0x61, 0x72, 0x70
        /*0062*/ 	.byte	0x73, 0x70, 0x65, 0x63, 0x69, 0x61, 0x6c, 0x69, 0x7a, 0x65, 0x64, 0x2e, 0x68, 0x70, 0x70, 0x00
	.type		__unnamed_1,@object
	.size		__unnamed_1,(.L_0 - __unnamed_1)
__unnamed_1:
        /*0072*/ 	.byte	0x76, 0x6f, 0x69, 0x64, 0x20, 0x63, 0x75, 0x74, 0x6c, 0x61, 0x73, 0x73, 0x3a, 0x3a, 0x67, 0x65
        /* <DEDUP_REMOVED lines=180> */
        /*0bc2*/ 	.byte	0x69, 0x74, 0x79, 0x5d, 0x00
.L_0:


//--------------------- .nv.shared._ZN7cutlass13device_kernelINS_4gemm6kernel13GemmUniversalIN4cute5tupleIJiiiiEEENS1_10collective13CollectiveMmaINS1_34MainloopSm90TmaGmmaWarpSpecializedILi3ENS5_IJNS4_1CILi2EEENSA_ILi1EEESC_EEENS1_35KernelTmaWarpSpecializedCooperativeEEENS5_IJNSA_ILi128EEESG_NSA_ILi32EEEEEENS_6half_tENS5_IJlSC_lEEESJ_SK_NS4_8TiledMMAINS4_8MMA_AtomIJNS4_4SM904GMMA26MMA_64x128x16_F32F16F16_SSILNSO_5MajorE0ELSQ_0ELNSO_7ScaleInE1ELSR_1EEEEEENS4_6LayoutISD_NS5_IJSC_NSA_ILi0EEESV_EEEEENS5_IJNS4_10UnderscoreESY_SY_EEEEENS4_13SM90_TMA_LOADENS4_14ComposedLayoutINS4_7SwizzleILi2ELi4ELi3EEENS4_18smem_ptr_flag_bitsILi16EEENSU_INS5_IJNSA_ILi8EEESH_EEENS5_IJSH_SC_EEEEEEEvNS4_8identityENS4_23SM90_TMA_LOAD_MULTICASTES1B_vS1C_EENS_8epilogue10collective6detail29Sm90TmaWarpSpecializedAdapterINS1G_15DefaultEpilogueISJ_SK_SK_NS1F_6thread17LinearCombinationISJ_Li1EffLNS1K_9ScaleType4KindE0ELNS_15FloatRoundStyleE2ESJ_EENS1_15EpilogueDefaultEEEEEvvEEEEvNT_6ParamsE --------------------------
	.section	.nv.shared._ZN7cutlass13device_kernelINS_4gemm6kernel13GemmUniversalIN4cute5tupleIJiiiiEEENS1_10collective13CollectiveMmaINS1_34MainloopSm90TmaGmmaWarpSpecializedILi3ENS5_IJNS4_1CILi2EEENSA_ILi1EEESC_EEENS1_35KernelTmaWarpSpecializedCooperativeEEENS5_IJNSA_ILi128EEESG_NSA_ILi32EEEEEENS_6half_tENS5_IJlSC_lEEESJ_SK_NS4_8TiledMMAINS4_8MMA_AtomIJNS4_4SM904GMMA26MMA_64x128x16_F32F16F16_SSILNSO_5MajorE0ELSQ_0ELNSO_7ScaleInE1ELSR_1EEEEEENS4_6LayoutISD_NS5_IJSC_NSA_ILi0EEESV_EEEEENS5_IJNS4_10UnderscoreESY_SY_EEEEENS4_13SM90_TMA_LOADENS4_14ComposedLayoutINS4_7SwizzleILi2ELi4ELi3EEENS4_18smem_ptr_flag_bitsILi16EEENSU_INS5_IJNSA_ILi8EEESH_EEENS5_IJSH_SC_EEEEEEEvNS4_8identityENS4_23SM90_TMA_LOAD_MULTICASTES1B_vS1C_EENS_8epilogue10collective6detail29Sm90TmaWarpSpecializedAdapterINS1G_15DefaultEpilogueISJ_SK_SK_NS1F_6thread17LinearCombinationISJ_Li1EffLNS1K_9ScaleType4KindE0ELNS_15FloatRoundStyleE2ESJ_EENS1_15EpilogueDefaultEEEEEvvEEEEvNT_6ParamsE,"aw",@nobits
	.sectionflags	@""
	.align	16
	.zero		1024


//--------------------- .nv.shared.reserved.0     --------------------------
	.section	.nv.shared.reserved.0,"aw",@nobits
	.weak		__nv_reservedSMEM_offset_0_alias
	.size		__nv_reservedSMEM_offset_0_alias, 0, 0
	.other		__nv_reservedSMEM_offset_0_alias,@"STO_CUDA_RESERVED_SHARED STV_DEFAULT"
__nv_reservedSMEM_offset_0_alias:
	.zero		0


//--------------------- .nv.global                --------------------------
	.section	.nv.global,"aw",@nobits
.nv.global:
	.type		_ZN39_INTERNAL_78852c2d_4_k_cu_5fe30d9e_35174cute1_E,@object
	.size		_ZN39_INTERNAL_78852c2d_4_k_cu_5fe30d9e_35174cute1_E,(_ZN39_INTERNAL_78852c2d_4_k_cu_5fe30d9e_35174cuda3std3__45__cpo6cbeginE - _ZN39_INTERNAL_78852c2d_4_k_cu_5fe30d9e_35174cute1_E)
_ZN39_INTERNAL_78852c2d_4_k_cu_5fe30d9e_35174cute1_E:
	.zero		1
	.type		_ZN39_INTERNAL_78852c2d_4_k_cu_5fe30d9e_35174cuda3std3__45__cpo6cbeginE,@object
	.size		_ZN39_INTERNAL_78852c2d_4_k_cu_5fe30d9e_35174cuda3std3__45__cpo6cbeginE,(_ZN39_INTERNAL_78852c2d_4_k_cu_5fe30d9e_35174cuda3std3__48in_placeE - _ZN39_INTERNAL_78852c2d_4_k_cu_5fe30d9e_35174cuda3std3__45__cpo6cbeginE)
_ZN39_INTERNAL_78852c2d_4_k_cu_5fe30d9e_35174cuda3std3__45__cpo6cbeginE:
	.zero		1
	.type		_ZN39_INTERNAL_78852c2d_4_k_cu_5fe30d9e_35174cuda3std3__48in_placeE,@object
	.size		_ZN39_INTERNAL_78852c2d_4_k_cu_5fe30d9e_35174cuda3std3__48in_placeE,(_ZN39_INTERNAL_78852c2d_4_k_cu_5fe30d9e_35174cuda3std6ranges3__45__cpo9iter_moveE - _ZN39_INTERNAL_78852c2d_4_k_cu_5fe30d9e_35174cuda3std3__48in_placeE)
_ZN39_INTERNAL_78852c2d_4_k_cu_5fe30d9e_35174cuda3std3__48in_placeE:
	.zero		1
	.type		_ZN39_INTERNAL_78852c2d_4_k_cu_5fe30d9e_35174cuda3std6ranges3__45__cpo9iter_moveE,@object
	.size		_ZN39_INTERNAL_78852c2d_4_k_cu_5fe30d9e_35174cuda3std6ranges3__45__cpo9iter_moveE,(_ZN39_INTERNAL_78852c2d_4_k_cu_5fe30d9e_35174cuda3std3__45__cpo5beginE - _ZN39_INTERNAL_78852c2d_4_k_cu_5fe30d9e_35174cuda3std6ranges3__45__cpo9iter_moveE)
_ZN39_INTERNAL_78852c2d_4_k_cu_5fe30d9e_35174cuda3std6ranges3__45__cpo9iter_moveE:
	.zero		1
	.type		_ZN39_INTERNAL_78852c2d_4_k_cu_5fe30d9e_35174cuda3std3__45__cpo5beginE,@object
	.size		_ZN39_INTERNAL_78852c2d_4_k_cu_5fe30d9e_35174cuda3std3__45__cpo5beginE,(_ZN39_INTERNAL_78852c2d_4_k_cu_5fe30d9e_35174cuda3std3__441_GLOBAL__N__78852c2d_4_k_cu_5fe30d9e_35176ignoreE - _ZN39_INTERNAL_78852c2d_4_k_cu_5fe30d9e_35174cuda3std3__45__cpo5beginE)
_ZN39_INTERNAL_78852c2d_4_k_cu_5fe30d9e_35174cuda3std3__45__cpo5beginE:
	.zero		1
	.type		_ZN39_INTERNAL_78852c2d_4_k_cu_5fe30d9e_35174cuda3std3__441_GLOBAL__N__78852c2d_4_k_cu_5fe30d9e_35176ignoreE,@object
	.size		_ZN39_INTERNAL_78852c2d_4_k_cu_5fe30d9e_35174cuda3std3__441_GLOBAL__N__78852c2d_4_k_cu_5fe30d9e_35176ignoreE,(_ZN39_INTERNAL_78852c2d_4_k_cu_5fe30d9e_35174cute7productE - _ZN39_INTERNAL_78852c2d_4_k_cu_5fe30d9e_35174cuda3std3__441_GLOBAL__N__78852c2d_4_k_cu_5fe30d9e_35176ignoreE)
_ZN39_INTERNAL_78852c2d_4_k_cu_5fe30d9e_35174cuda3std3__441_GLOBAL__N__78852c2d_4_k_cu_5fe30d9e_35176ignoreE:
	.zero		1
	.type		_ZN39_INTERNAL_78852c2d_4_k_cu_5fe30d9e_35174cute7productE,@object
	.size		_ZN39_INTERNAL_78852c2d_4_k_cu_5fe30d9e_35174cute7productE,(_ZN39_INTERNAL_78852c2d_4_k_cu_5fe30d9e_35174cuda3std3__45__cpo3endE - _ZN39_INTERNAL_78852c2d_4_k_cu_5fe30d9e_35174cute7productE)
_ZN39_INTERNAL_78852c2d_4_k_cu_5fe30d9e_35174cute7productE:
	.zero		1
	.type		_ZN39_INTERNAL_78852c2d_4_k_cu_5fe30d9e_35174cuda3std3__45__cpo3endE,@object
	.size		_ZN39_INTERNAL_78852c2d_4_k_cu_5fe30d9e_35174cuda3std3__45__cpo3endE,(_ZN39_INTERNAL_78852c2d_4_k_cu_5fe30d9e_35174cuda3std3__419piecewise_constructE - _ZN39_INTERNAL_78852c2d_4_k_cu_5fe30d9e_35174cuda3std3__45__cpo3endE)
_ZN39_INTERNAL_78852c2d_4_k_cu_5fe30d9e_35174cuda3std3__45__cpo3endE:
	.zero		1
	.type		_ZN39_INTERNAL_78852c2d_4_k_cu_5fe30d9e_35174cuda3std3__419piecewise_constructE,@object
	.size		_ZN39_INTERNAL_78852c2d_4_k_cu_5fe30d9e_35174cuda3std3__419piecewise_constructE,(_ZN39_INTERNAL_78852c2d_4_k_cu_5fe30d9e_35174cuda3std3__45__cpo4cendE - _ZN39_INTERNAL_78852c2d_4_k_cu_5fe30d9e_35174cuda3std3__419piecewise_constructE)
_ZN39_INTERNAL_78852c2d_4_k_cu_5fe30d9e_35174cuda3std3__419piecewise_constructE:
	.zero		1
	.type		_ZN39_INTERNAL_78852c2d_4_k_cu_5fe30d9e_35174cuda3std3__45__cpo4cendE,@object
	.size		_ZN39_INTERNAL_78852c2d_4_k_cu_5fe30d9e_35174cuda3std3__45__cpo4cendE,(_ZN39_INTERNAL_78852c2d_4_k_cu_5fe30d9e_35174cuda3std6ranges3__45__cpo4swapE - _ZN39_INTERNAL_78852c2d_4_k_cu_5fe30d9e_35174cuda3std3__45__cpo4cendE)
_ZN39_INTERNAL_78852c2d_4_k_cu_5fe30d9e_35174cuda3std3__45__cpo4cendE:
	.zero		1
	.type		_ZN39_INTERNAL_78852c2d_4_k_cu_5fe30d9e_35174cuda3std6ranges3__45__cpo4swapE,@object
	.size		_ZN39_INTERNAL_78852c2d_4_k_cu_5fe30d9e_35174cuda3std6ranges3__45__cpo4swapE,(.L_8 - _ZN39_INTERNAL_78852c2d_4_k_cu_5fe30d9e_35174cuda3std6ranges3__45__cpo4swapE)
_ZN39_INTERNAL_78852c2d_4_k_cu_5fe30d9e_35174cuda3std6ranges3__45__cpo4swapE:
	.zero		1
.L_8:


//--------------------- .nv.constant0._ZN7cutlass13device_kernelINS_4gemm6kernel13GemmUniversalIN4cute5tupleIJiiiiEEENS1_10collective13CollectiveMmaINS1_34MainloopSm90TmaGmmaWarpSpecializedILi3ENS5_IJNS4_1CILi2EEENSA_ILi1EEESC_EEENS1_35KernelTmaWarpSpecializedCooperativeEEENS5_IJNSA_ILi128EEESG_NSA_ILi32EEEEEENS_6half_tENS5_IJlSC_lEEESJ_SK_NS4_8TiledMMAINS4_8MMA_AtomIJNS4_4SM904GMMA26MMA_64x128x16_F32F16F16_SSILNSO_5MajorE0ELSQ_0ELNSO_7ScaleInE1ELSR_1EEEEEENS4_6LayoutISD_NS5_IJSC_NSA_ILi0EEESV_EEEEENS5_IJNS4_10UnderscoreESY_SY_EEEEENS4_13SM90_TMA_LOADENS4_14ComposedLayoutINS4_7SwizzleILi2ELi4ELi3EEENS4_18smem_ptr_flag_bitsILi16EEENSU_INS5_IJNSA_ILi8EEESH_EEENS5_IJSH_SC_EEEEEEEvNS4_8identityENS4_23SM90_TMA_LOAD_MULTICASTES1B_vS1C_EENS_8epilogue10collective6detail29Sm90TmaWarpSpecializedAdapterINS1G_15DefaultEpilogueISJ_SK_SK_NS1F_6thread17LinearCombinationISJ_Li1EffLNS1K_9ScaleType4KindE0ELNS_15FloatRoundStyleE2ESJ_EENS1_15EpilogueDefaultEEEEEvvEEEEvNT_6ParamsE --------------------------
	.section	.nv.constant0._ZN7cutlass13device_kernelINS_4gemm6kernel13GemmUniversalIN4cute5tupleIJiiiiEEENS1_10collective13CollectiveMmaINS1_34MainloopSm90TmaGmmaWarpSpecializedILi3ENS5_IJNS4_1CILi2EEENSA_ILi1EEESC_EEENS1_35KernelTmaWarpSpecializedCooperativeEEENS5_IJNSA_ILi128EEESG_NSA_ILi32EEEEEENS_6half_tENS5_IJlSC_lEEESJ_SK_NS4_8TiledMMAINS4_8MMA_AtomIJNS4_4SM904GMMA26MMA_64x128x16_F32F16F16_SSILNSO_5MajorE0ELSQ_0ELNSO_7ScaleInE1ELSR_1EEEEEENS4_6LayoutISD_NS5_IJSC_NSA_ILi0EEESV_EEEEENS5_IJNS4_10UnderscoreESY_SY_EEEEENS4_13SM90_TMA_LOADENS4_14ComposedLayoutINS4_7SwizzleILi2ELi4ELi3EEENS4_18smem_ptr_flag_bitsILi16EEENSU_INS5_IJNSA_ILi8EEESH_EEENS5_IJSH_SC_EEEEEEEvNS4_8identityENS4_23SM90_TMA_LOAD_MULTICASTES1B_vS1C_EENS_8epilogue10collective6detail29Sm90TmaWarpSpecializedAdapterINS1G_15DefaultEpilogueISJ_SK_SK_NS1F_6thread17LinearCombinationISJ_Li1EffLNS1K_9ScaleType4KindE0ELNS_15FloatRoundStyleE2ESJ_EENS1_15EpilogueDefaultEEEEEvvEEEEvNT_6ParamsE,"a",@progbits
	.sectionflags	@""
	.align	4
.nv.constant0._ZN7cutlass13device_kernelINS_4gemm6kernel13GemmUniversalIN4cute5tupleIJiiiiEEENS1_10collective13CollectiveMmaINS1_34MainloopSm90TmaGmmaWarpSpecializedILi3ENS5_IJNS4_1CILi2EEENSA_ILi1EEESC_EEENS1_35KernelTmaWarpSpecializedCooperativeEEENS5_IJNSA_ILi128EEESG_NSA_ILi32EEEEEENS_6half_tENS5_IJlSC_lEEESJ_SK_NS4_8TiledMMAINS4_8MMA_AtomIJNS4_4SM904GMMA26MMA_64x128x16_F32F16F16_SSILNSO_5MajorE0ELSQ_0ELNSO_7ScaleInE1ELSR_1EEEEEENS4_6LayoutISD_NS5_IJSC_NSA_ILi0EEESV_EEEEENS5_IJNS4_10UnderscoreESY_SY_EEEEENS4_13SM90_TMA_LOADENS4_14ComposedLayoutINS4_7SwizzleILi2ELi4ELi3EEENS4_18smem_ptr_flag_bitsILi16EEENSU_INS5_IJNSA_ILi8EEESH_EEENS5_IJSH_SC_EEEEEEEvNS4_8identityENS4_23SM90_TMA_LOAD_MULTICASTES1B_vS1C_EENS_8epilogue10collective6detail29Sm90TmaWarpSpecializedAdapterINS1G_15DefaultEpilogueISJ_SK_SK_NS1F_6thread17LinearCombinationISJ_Li1EffLNS1K_9ScaleType4KindE0ELNS_15FloatRoundStyleE2ESJ_EENS1_15EpilogueDefaultEEEEEvvEEEEvNT_6ParamsE:
	.zero		1664


//--------------------- SYMBOLS --------------------------

	.type		.nv.reservedSmem.offset0,@object
	.size		.nv.reservedSmem.offset0,0x4
	.type		__assertfail,@function
